//
// Generated by NVIDIA NVVM Compiler
//
// Compiler Build ID: CL-36424714
// Cuda compilation tools, release 13.0, V13.0.88
// Based on NVVM 20.0.0
//

.version 9.0
.target sm_100
.address_size 64

	// .globl	_Z11cal_entropyPiPfii

.visible .entry _Z11cal_entropyPiPfii(
	.param .u64 .ptr .align 1 _Z11cal_entropyPiPfii_param_0,
	.param .u64 .ptr .align 1 _Z11cal_entropyPiPfii_param_1,
	.param .u32 _Z11cal_entropyPiPfii_param_2,
	.param .u32 _Z11cal_entropyPiPfii_param_3
)
{
	.local .align 16 .b8 	__local_depot0[64];
	.reg .b64 	%SP;
	.reg .b64 	%SPL;
	.reg .pred 	%p<171>;
	.reg .b32 	%r<358>;
	.reg .b32 	%f<420>;
	.reg .b64 	%rd<90>;

	mov.u64 	%SPL, __local_depot0;
	ld.param.u64 	%rd10, [_Z11cal_entropyPiPfii_param_0];
	ld.param.u64 	%rd9, [_Z11cal_entropyPiPfii_param_1];
	ld.param.u32 	%r81, [_Z11cal_entropyPiPfii_param_2];
	ld.param.u32 	%r82, [_Z11cal_entropyPiPfii_param_3];
	cvta.to.global.u64 	%rd1, %rd10;
	add.u64 	%rd2, %SPL, 0;
	mov.u32 	%r83, %ctaid.x;
	mov.u32 	%r84, %ntid.x;
	mov.u32 	%r85, %tid.x;
	mad.lo.s32 	%r1, %r83, %r84, %r85;
	mul.lo.s32 	%r86, %r82, %r81;
	setp.ge.s32 	%p1, %r1, %r86;
	@%p1 bra 	$L__BB0_84;
	div.s32 	%r2, %r1, %r82;
	mul.lo.s32 	%r88, %r2, %r82;
	sub.s32 	%r89, %r1, %r88;
	mov.b32 	%r334, 0;
	st.local.v4.u32 	[%rd2], {%r334, %r334, %r334, %r334};
	st.local.v4.u32 	[%rd2+16], {%r334, %r334, %r334, %r334};
	st.local.v4.u32 	[%rd2+32], {%r334, %r334, %r334, %r334};
	st.local.v4.u32 	[%rd2+48], {%r334, %r334, %r334, %r334};
	add.s32 	%r3, %r2, -2;
	add.s32 	%r4, %r89, -2;
	setp.ge.s32 	%p2, %r3, %r81;
	mul.lo.s32 	%r5, %r3, %r82;
	or.b32  	%r90, %r4, %r3;
	shr.u32 	%r91, %r90, 31;
	and.b32  	%r92, %r91, 1;
	setp.eq.b32 	%p3, %r92, 1;
	setp.ge.s32 	%p4, %r4, %r82;
	or.pred  	%p5, %p4, %p2;
	or.pred  	%p6, %p5, %p3;
	cvt.s64.s32 	%rd12, %r5;
	cvt.s64.s32 	%rd3, %r89;
	add.s64 	%rd13, %rd3, %rd12;
	shl.b64 	%rd14, %rd13, 2;
	add.s64 	%rd4, %rd1, %rd14;
	@%p6 bra 	$L__BB0_3;
	ld.global.u32 	%r94, [%rd4+-8];
	mul.wide.s32 	%rd15, %r94, 4;
	add.s64 	%rd16, %rd2, %rd15;
	ld.local.u32 	%r95, [%rd16];
	add.s32 	%r96, %r95, 1;
	st.local.u32 	[%rd16], %r96;
	mov.b32 	%r334, 1;
$L__BB0_3:
	cvt.u32.u64 	%r97, %rd3;
	setp.ge.s32 	%p7, %r3, %r81;
	add.s32 	%r7, %r97, -1;
	or.b32  	%r98, %r7, %r3;
	or.b32  	%r99, %r82, %r98;
	shr.u32 	%r100, %r99, 31;
	and.b32  	%r101, %r100, 1;
	setp.eq.b32 	%p8, %r101, 1;
	or.pred  	%p9, %p7, %p8;
	@%p9 bra 	$L__BB0_5;
	ld.global.u32 	%r102, [%rd4+-4];
	mul.wide.s32 	%rd17, %r102, 4;
	add.s64 	%rd18, %rd2, %rd17;
	ld.local.u32 	%r103, [%rd18];
	add.s32 	%r104, %r103, 1;
	st.local.u32 	[%rd18], %r104;
	add.s32 	%r334, %r334, 1;
$L__BB0_5:
	setp.ge.s32 	%p10, %r3, %r81;
	or.b32  	%r106, %r97, %r3;
	or.b32  	%r107, %r82, %r106;
	shr.u32 	%r108, %r107, 31;
	and.b32  	%r109, %r108, 1;
	setp.eq.b32 	%p11, %r109, 1;
	or.pred  	%p12, %p10, %p11;
	@%p12 bra 	$L__BB0_7;
	add.s32 	%r111, %r97, %r5;
	mul.wide.s32 	%rd19, %r111, 4;
	add.s64 	%rd20, %rd1, %rd19;
	ld.global.u32 	%r112, [%rd20];
	mul.wide.s32 	%rd21, %r112, 4;
	add.s64 	%rd22, %rd2, %rd21;
	ld.local.u32 	%r113, [%rd22];
	add.s32 	%r114, %r113, 1;
	st.local.u32 	[%rd22], %r114;
	add.s32 	%r334, %r334, 1;
$L__BB0_7:
	setp.ge.s32 	%p13, %r3, %r81;
	add.s32 	%r12, %r97, 1;
	or.b32  	%r116, %r12, %r3;
	shr.u32 	%r117, %r116, 31;
	and.b32  	%r118, %r117, 1;
	setp.eq.b32 	%p14, %r118, 1;
	setp.ge.s32 	%p15, %r12, %r82;
	or.pred  	%p16, %p15, %p13;
	or.pred  	%p17, %p16, %p14;
	@%p17 bra 	$L__BB0_9;
	ld.global.u32 	%r119, [%rd4+4];
	mul.wide.s32 	%rd23, %r119, 4;
	add.s64 	%rd24, %rd2, %rd23;
	ld.local.u32 	%r120, [%rd24];
	add.s32 	%r121, %r120, 1;
	st.local.u32 	[%rd24], %r121;
	add.s32 	%r334, %r334, 1;
$L__BB0_9:
	setp.ge.s32 	%p18, %r3, %r81;
	add.s32 	%r15, %r97, 2;
	or.b32  	%r123, %r15, %r3;
	shr.u32 	%r124, %r123, 31;
	and.b32  	%r125, %r124, 1;
	setp.eq.b32 	%p19, %r125, 1;
	setp.ge.s32 	%p20, %r15, %r82;
	or.pred  	%p21, %p20, %p18;
	or.pred  	%p22, %p21, %p19;
	@%p22 bra 	$L__BB0_11;
	ld.global.u32 	%r126, [%rd4+8];
	mul.wide.s32 	%rd25, %r126, 4;
	add.s64 	%rd26, %rd2, %rd25;
	ld.local.u32 	%r127, [%rd26];
	add.s32 	%r128, %r127, 1;
	st.local.u32 	[%rd26], %r128;
	add.s32 	%r334, %r334, 1;
$L__BB0_11:
	setp.ge.s32 	%p23, %r4, %r82;
	add.s32 	%r18, %r2, -1;
	setp.gt.s32 	%p24, %r2, %r81;
	add.s32 	%r19, %r5, %r82;
	or.b32  	%r129, %r4, %r18;
	shr.u32 	%r130, %r129, 31;
	and.b32  	%r131, %r130, 1;
	setp.eq.b32 	%p25, %r131, 1;
	or.pred  	%p26, %p25, %p23;
	or.pred  	%p27, %p26, %p24;
	cvt.s64.s32 	%rd27, %r19;
	add.s64 	%rd28, %rd3, %rd27;
	shl.b64 	%rd29, %rd28, 2;
	add.s64 	%rd5, %rd1, %rd29;
	@%p27 bra 	$L__BB0_13;
	ld.global.u32 	%r132, [%rd5+-8];
	mul.wide.s32 	%rd30, %r132, 4;
	add.s64 	%rd31, %rd2, %rd30;
	ld.local.u32 	%r133, [%rd31];
	add.s32 	%r134, %r133, 1;
	st.local.u32 	[%rd31], %r134;
	add.s32 	%r334, %r334, 1;
$L__BB0_13:
	setp.gt.s32 	%p28, %r2, %r81;
	or.b32  	%r135, %r7, %r18;
	or.b32  	%r136, %r82, %r135;
	shr.u32 	%r137, %r136, 31;
	and.b32  	%r138, %r137, 1;
	setp.eq.b32 	%p29, %r138, 1;
	or.pred  	%p30, %p28, %p29;
	@%p30 bra 	$L__BB0_15;
	ld.global.u32 	%r139, [%rd5+-4];
	mul.wide.s32 	%rd32, %r139, 4;
	add.s64 	%rd33, %rd2, %rd32;
	ld.local.u32 	%r140, [%rd33];
	add.s32 	%r141, %r140, 1;
	st.local.u32 	[%rd33], %r141;
	add.s32 	%r334, %r334, 1;
$L__BB0_15:
	setp.gt.s32 	%p31, %r2, %r81;
	or.b32  	%r143, %r97, %r18;
	or.b32  	%r144, %r82, %r143;
	shr.u32 	%r145, %r144, 31;
	and.b32  	%r146, %r145, 1;
	setp.eq.b32 	%p32, %r146, 1;
	or.pred  	%p33, %p31, %p32;
	@%p33 bra 	$L__BB0_17;
	add.s32 	%r148, %r97, %r19;
	mul.wide.s32 	%rd34, %r148, 4;
	add.s64 	%rd35, %rd1, %rd34;
	ld.global.u32 	%r149, [%rd35];
	mul.wide.s32 	%rd36, %r149, 4;
	add.s64 	%rd37, %rd2, %rd36;
	ld.local.u32 	%r150, [%rd37];
	add.s32 	%r151, %r150, 1;
	st.local.u32 	[%rd37], %r151;
	add.s32 	%r334, %r334, 1;
$L__BB0_17:
	setp.gt.s32 	%p34, %r2, %r81;
	setp.ge.s32 	%p35, %r12, %r82;
	or.b32  	%r152, %r12, %r18;
	shr.u32 	%r153, %r152, 31;
	and.b32  	%r154, %r153, 1;
	setp.eq.b32 	%p36, %r154, 1;
	or.pred  	%p37, %p36, %p35;
	or.pred  	%p38, %p37, %p34;
	@%p38 bra 	$L__BB0_19;
	ld.global.u32 	%r155, [%rd5+4];
	mul.wide.s32 	%rd38, %r155, 4;
	add.s64 	%rd39, %rd2, %rd38;
	ld.local.u32 	%r156, [%rd39];
	add.s32 	%r157, %r156, 1;
	st.local.u32 	[%rd39], %r157;
	add.s32 	%r334, %r334, 1;
$L__BB0_19:
	setp.gt.s32 	%p39, %r2, %r81;
	setp.ge.s32 	%p40, %r15, %r82;
	or.b32  	%r158, %r15, %r18;
	shr.u32 	%r159, %r158, 31;
	and.b32  	%r160, %r159, 1;
	setp.eq.b32 	%p41, %r160, 1;
	or.pred  	%p42, %p41, %p40;
	or.pred  	%p43, %p42, %p39;
	@%p43 bra 	$L__BB0_21;
	ld.global.u32 	%r161, [%rd5+8];
	mul.wide.s32 	%rd40, %r161, 4;
	add.s64 	%rd41, %rd2, %rd40;
	ld.local.u32 	%r162, [%rd41];
	add.s32 	%r163, %r162, 1;
	st.local.u32 	[%rd41], %r163;
	add.s32 	%r334, %r334, 1;
$L__BB0_21:
	setp.ge.s32 	%p44, %r4, %r82;
	setp.ge.s32 	%p45, %r2, %r81;
	add.s32 	%r30, %r19, %r82;
	or.b32  	%r164, %r4, %r2;
	shr.u32 	%r165, %r164, 31;
	and.b32  	%r166, %r165, 1;
	setp.eq.b32 	%p46, %r166, 1;
	or.pred  	%p47, %p44, %p45;
	or.pred  	%p48, %p47, %p46;
	cvt.s64.s32 	%rd42, %r30;
	add.s64 	%rd43, %rd3, %rd42;
	shl.b64 	%rd44, %rd43, 2;
	add.s64 	%rd6, %rd1, %rd44;
	@%p48 bra 	$L__BB0_23;
	ld.global.u32 	%r167, [%rd6+-8];
	mul.wide.s32 	%rd45, %r167, 4;
	add.s64 	%rd46, %rd2, %rd45;
	ld.local.u32 	%r168, [%rd46];
	add.s32 	%r169, %r168, 1;
	st.local.u32 	[%rd46], %r169;
	add.s32 	%r334, %r334, 1;
$L__BB0_23:
	setp.ge.s32 	%p49, %r2, %r81;
	or.b32  	%r170, %r7, %r2;
	or.b32  	%r171, %r82, %r170;
	shr.u32 	%r172, %r171, 31;
	and.b32  	%r173, %r172, 1;
	setp.eq.b32 	%p50, %r173, 1;
	or.pred  	%p51, %p49, %p50;
	@%p51 bra 	$L__BB0_25;
	ld.global.u32 	%r174, [%rd6+-4];
	mul.wide.s32 	%rd47, %r174, 4;
	add.s64 	%rd48, %rd2, %rd47;
	ld.local.u32 	%r175, [%rd48];
	add.s32 	%r176, %r175, 1;
	st.local.u32 	[%rd48], %r176;
	add.s32 	%r334, %r334, 1;
$L__BB0_25:
	setp.ge.s32 	%p52, %r2, %r81;
	or.b32  	%r178, %r97, %r2;
	or.b32  	%r179, %r82, %r178;
	shr.u32 	%r180, %r179, 31;
	and.b32  	%r181, %r180, 1;
	setp.eq.b32 	%p53, %r181, 1;
	or.pred  	%p54, %p52, %p53;
	@%p54 bra 	$L__BB0_27;
	add.s32 	%r183, %r97, %r30;
	mul.wide.s32 	%rd49, %r183, 4;
	add.s64 	%rd50, %rd1, %rd49;
	ld.global.u32 	%r184, [%rd50];
	mul.wide.s32 	%rd51, %r184, 4;
	add.s64 	%rd52, %rd2, %rd51;
	ld.local.u32 	%r185, [%rd52];
	add.s32 	%r186, %r185, 1;
	st.local.u32 	[%rd52], %r186;
	add.s32 	%r334, %r334, 1;
$L__BB0_27:
	setp.ge.s32 	%p55, %r2, %r81;
	setp.ge.s32 	%p56, %r12, %r82;
	or.b32  	%r187, %r12, %r2;
	shr.u32 	%r188, %r187, 31;
	and.b32  	%r189, %r188, 1;
	setp.eq.b32 	%p57, %r189, 1;
	or.pred  	%p58, %p56, %p55;
	or.pred  	%p59, %p58, %p57;
	@%p59 bra 	$L__BB0_29;
	ld.global.u32 	%r190, [%rd6+4];
	mul.wide.s32 	%rd53, %r190, 4;
	add.s64 	%rd54, %rd2, %rd53;
	ld.local.u32 	%r191, [%rd54];
	add.s32 	%r192, %r191, 1;
	st.local.u32 	[%rd54], %r192;
	add.s32 	%r334, %r334, 1;
$L__BB0_29:
	setp.ge.s32 	%p60, %r2, %r81;
	setp.ge.s32 	%p61, %r15, %r82;
	or.b32  	%r193, %r15, %r2;
	shr.u32 	%r194, %r193, 31;
	and.b32  	%r195, %r194, 1;
	setp.eq.b32 	%p62, %r195, 1;
	or.pred  	%p63, %p61, %p60;
	or.pred  	%p64, %p63, %p62;
	@%p64 bra 	$L__BB0_31;
	ld.global.u32 	%r196, [%rd6+8];
	mul.wide.s32 	%rd55, %r196, 4;
	add.s64 	%rd56, %rd2, %rd55;
	ld.local.u32 	%r197, [%rd56];
	add.s32 	%r198, %r197, 1;
	st.local.u32 	[%rd56], %r198;
	add.s32 	%r334, %r334, 1;
$L__BB0_31:
	setp.ge.s32 	%p65, %r4, %r82;
	add.s32 	%r41, %r2, 1;
	setp.ge.s32 	%p66, %r41, %r81;
	add.s32 	%r42, %r30, %r82;
	or.b32  	%r199, %r4, %r41;
	shr.u32 	%r200, %r199, 31;
	and.b32  	%r201, %r200, 1;
	setp.eq.b32 	%p67, %r201, 1;
	or.pred  	%p68, %p65, %p66;
	or.pred  	%p69, %p68, %p67;
	cvt.s64.s32 	%rd57, %r42;
	add.s64 	%rd58, %rd3, %rd57;
	shl.b64 	%rd59, %rd58, 2;
	add.s64 	%rd7, %rd1, %rd59;
	@%p69 bra 	$L__BB0_33;
	ld.global.u32 	%r202, [%rd7+-8];
	mul.wide.s32 	%rd60, %r202, 4;
	add.s64 	%rd61, %rd2, %rd60;
	ld.local.u32 	%r203, [%rd61];
	add.s32 	%r204, %r203, 1;
	st.local.u32 	[%rd61], %r204;
	add.s32 	%r334, %r334, 1;
$L__BB0_33:
	setp.ge.s32 	%p70, %r41, %r81;
	or.b32  	%r205, %r7, %r41;
	or.b32  	%r206, %r82, %r205;
	shr.u32 	%r207, %r206, 31;
	and.b32  	%r208, %r207, 1;
	setp.eq.b32 	%p71, %r208, 1;
	or.pred  	%p72, %p70, %p71;
	@%p72 bra 	$L__BB0_35;
	ld.global.u32 	%r209, [%rd7+-4];
	mul.wide.s32 	%rd62, %r209, 4;
	add.s64 	%rd63, %rd2, %rd62;
	ld.local.u32 	%r210, [%rd63];
	add.s32 	%r211, %r210, 1;
	st.local.u32 	[%rd63], %r211;
	add.s32 	%r334, %r334, 1;
$L__BB0_35:
	setp.ge.s32 	%p73, %r41, %r81;
	or.b32  	%r213, %r97, %r41;
	or.b32  	%r214, %r82, %r213;
	shr.u32 	%r215, %r214, 31;
	and.b32  	%r216, %r215, 1;
	setp.eq.b32 	%p74, %r216, 1;
	or.pred  	%p75, %p73, %p74;
	@%p75 bra 	$L__BB0_37;
	add.s32 	%r218, %r97, %r42;
	mul.wide.s32 	%rd64, %r218, 4;
	add.s64 	%rd65, %rd1, %rd64;
	ld.global.u32 	%r219, [%rd65];
	mul.wide.s32 	%rd66, %r219, 4;
	add.s64 	%rd67, %rd2, %rd66;
	ld.local.u32 	%r220, [%rd67];
	add.s32 	%r221, %r220, 1;
	st.local.u32 	[%rd67], %r221;
	add.s32 	%r334, %r334, 1;
$L__BB0_37:
	setp.ge.s32 	%p76, %r41, %r81;
	setp.ge.s32 	%p77, %r12, %r82;
	or.b32  	%r222, %r12, %r41;
	shr.u32 	%r223, %r222, 31;
	and.b32  	%r224, %r223, 1;
	setp.eq.b32 	%p78, %r224, 1;
	or.pred  	%p79, %p77, %p76;
	or.pred  	%p80, %p79, %p78;
	@%p80 bra 	$L__BB0_39;
	ld.global.u32 	%r225, [%rd7+4];
	mul.wide.s32 	%rd68, %r225, 4;
	add.s64 	%rd69, %rd2, %rd68;
	ld.local.u32 	%r226, [%rd69];
	add.s32 	%r227, %r226, 1;
	st.local.u32 	[%rd69], %r227;
	add.s32 	%r334, %r334, 1;
$L__BB0_39:
	setp.ge.s32 	%p81, %r41, %r81;
	setp.ge.s32 	%p82, %r15, %r82;
	or.b32  	%r228, %r15, %r41;
	shr.u32 	%r229, %r228, 31;
	and.b32  	%r230, %r229, 1;
	setp.eq.b32 	%p83, %r230, 1;
	or.pred  	%p84, %p82, %p81;
	or.pred  	%p85, %p84, %p83;
	@%p85 bra 	$L__BB0_41;
	ld.global.u32 	%r231, [%rd7+8];
	mul.wide.s32 	%rd70, %r231, 4;
	add.s64 	%rd71, %rd2, %rd70;
	ld.local.u32 	%r232, [%rd71];
	add.s32 	%r233, %r232, 1;
	st.local.u32 	[%rd71], %r233;
	add.s32 	%r334, %r334, 1;
$L__BB0_41:
	setp.ge.s32 	%p86, %r4, %r82;
	add.s32 	%r53, %r2, 2;
	setp.ge.s32 	%p87, %r53, %r81;
	add.s32 	%r54, %r42, %r82;
	or.b32  	%r234, %r4, %r53;
	shr.u32 	%r235, %r234, 31;
	and.b32  	%r236, %r235, 1;
	setp.eq.b32 	%p88, %r236, 1;
	or.pred  	%p89, %p86, %p87;
	or.pred  	%p90, %p89, %p88;
	cvt.s64.s32 	%rd72, %r54;
	add.s64 	%rd73, %rd3, %rd72;
	shl.b64 	%rd74, %rd73, 2;
	add.s64 	%rd8, %rd1, %rd74;
	@%p90 bra 	$L__BB0_43;
	ld.global.u32 	%r237, [%rd8+-8];
	mul.wide.s32 	%rd75, %r237, 4;
	add.s64 	%rd76, %rd2, %rd75;
	ld.local.u32 	%r238, [%rd76];
	add.s32 	%r239, %r238, 1;
	st.local.u32 	[%rd76], %r239;
	add.s32 	%r334, %r334, 1;
$L__BB0_43:
	setp.ge.s32 	%p91, %r53, %r81;
	or.b32  	%r240, %r7, %r53;
	or.b32  	%r241, %r82, %r240;
	shr.u32 	%r242, %r241, 31;
	and.b32  	%r243, %r242, 1;
	setp.eq.b32 	%p92, %r243, 1;
	or.pred  	%p93, %p91, %p92;
	@%p93 bra 	$L__BB0_45;
	ld.global.u32 	%r244, [%rd8+-4];
	mul.wide.s32 	%rd77, %r244, 4;
	add.s64 	%rd78, %rd2, %rd77;
	ld.local.u32 	%r245, [%rd78];
	add.s32 	%r246, %r245, 1;
	st.local.u32 	[%rd78], %r246;
	add.s32 	%r334, %r334, 1;
$L__BB0_45:
	setp.ge.s32 	%p94, %r53, %r81;
	or.b32  	%r248, %r97, %r53;
	or.b32  	%r249, %r82, %r248;
	shr.u32 	%r250, %r249, 31;
	and.b32  	%r251, %r250, 1;
	setp.eq.b32 	%p95, %r251, 1;
	or.pred  	%p96, %p94, %p95;
	@%p96 bra 	$L__BB0_47;
	add.s32 	%r253, %r97, %r54;
	mul.wide.s32 	%rd79, %r253, 4;
	add.s64 	%rd80, %rd1, %rd79;
	ld.global.u32 	%r254, [%rd80];
	mul.wide.s32 	%rd81, %r254, 4;
	add.s64 	%rd82, %rd2, %rd81;
	ld.local.u32 	%r255, [%rd82];
	add.s32 	%r256, %r255, 1;
	st.local.u32 	[%rd82], %r256;
	add.s32 	%r334, %r334, 1;
$L__BB0_47:
	setp.ge.s32 	%p97, %r53, %r81;
	setp.ge.s32 	%p98, %r12, %r82;
	or.b32  	%r257, %r12, %r53;
	shr.u32 	%r258, %r257, 31;
	and.b32  	%r259, %r258, 1;
	setp.eq.b32 	%p99, %r259, 1;
	or.pred  	%p100, %p98, %p97;
	or.pred  	%p101, %p100, %p99;
	@%p101 bra 	$L__BB0_49;
	ld.global.u32 	%r260, [%rd8+4];
	mul.wide.s32 	%rd83, %r260, 4;
	add.s64 	%rd84, %rd2, %rd83;
	ld.local.u32 	%r261, [%rd84];
	add.s32 	%r262, %r261, 1;
	st.local.u32 	[%rd84], %r262;
	add.s32 	%r334, %r334, 1;
$L__BB0_49:
	setp.ge.s32 	%p102, %r53, %r81;
	setp.ge.s32 	%p103, %r15, %r82;
	or.b32  	%r263, %r15, %r53;
	shr.u32 	%r264, %r263, 31;
	and.b32  	%r265, %r264, 1;
	setp.eq.b32 	%p104, %r265, 1;
	or.pred  	%p105, %p103, %p102;
	or.pred  	%p106, %p105, %p104;
	@%p106 bra 	$L__BB0_51;
	ld.global.u32 	%r266, [%rd8+8];
	mul.wide.s32 	%rd85, %r266, 4;
	add.s64 	%rd86, %rd2, %rd85;
	ld.local.u32 	%r267, [%rd86];
	add.s32 	%r268, %r267, 1;
	st.local.u32 	[%rd86], %r268;
	add.s32 	%r334, %r334, 1;
$L__BB0_51:
	cvt.rn.f32.u32 	%f1, %r334;
	ld.local.u32 	%r65, [%rd2];
	setp.eq.s32 	%p107, %r65, 0;
	mov.f32 	%f405, 0f00000000;
	@%p107 bra 	$L__BB0_53;
	cvt.rn.f32.s32 	%f35, %r65;
	div.rn.f32 	%f36, %f35, %f1;
	setp.lt.f32 	%p108, %f36, 0f00800000;
	mul.f32 	%f37, %f36, 0f4B000000;
	selp.f32 	%f38, %f37, %f36, %p108;
	selp.f32 	%f39, 0fC1B80000, 0f00000000, %p108;
	mov.b32 	%r269, %f38;
	add.s32 	%r270, %r269, -1059760811;
	and.b32  	%r271, %r270, -8388608;
	sub.s32 	%r272, %r269, %r271;
	mov.b32 	%f40, %r272;
	cvt.rn.f32.s32 	%f41, %r271;
	fma.rn.f32 	%f42, %f41, 0f34000000, %f39;
	add.f32 	%f43, %f40, 0fBF800000;
	fma.rn.f32 	%f44, %f43, 0fBE055027, 0f3E1039F6;
	fma.rn.f32 	%f45, %f44, %f43, 0fBDF8CDCC;
	fma.rn.f32 	%f46, %f45, %f43, 0f3E0F2955;
	fma.rn.f32 	%f47, %f46, %f43, 0fBE2AD8B9;
	fma.rn.f32 	%f48, %f47, %f43, 0f3E4CED0B;
	fma.rn.f32 	%f49, %f48, %f43, 0fBE7FFF22;
	fma.rn.f32 	%f50, %f49, %f43, 0f3EAAAA78;
	fma.rn.f32 	%f51, %f50, %f43, 0fBF000000;
	mul.f32 	%f52, %f43, %f51;
	fma.rn.f32 	%f53, %f52, %f43, %f43;
	fma.rn.f32 	%f54, %f42, 0f3F317218, %f53;
	setp.gt.u32 	%p109, %r269, 2139095039;
	fma.rn.f32 	%f55, %f38, 0f7F800000, 0f7F800000;
	selp.f32 	%f56, %f55, %f54, %p109;
	setp.eq.f32 	%p110, %f38, 0f00000000;
	selp.f32 	%f57, 0fFF800000, %f56, %p110;
	fma.rn.f32 	%f405, %f36, %f57, 0f00000000;
$L__BB0_53:
	ld.local.u32 	%r66, [%rd2+4];
	setp.eq.s32 	%p111, %r66, 0;
	@%p111 bra 	$L__BB0_55;
	cvt.rn.f32.s32 	%f58, %r66;
	div.rn.f32 	%f59, %f58, %f1;
	setp.lt.f32 	%p112, %f59, 0f00800000;
	mul.f32 	%f60, %f59, 0f4B000000;
	selp.f32 	%f61, %f60, %f59, %p112;
	selp.f32 	%f62, 0fC1B80000, 0f00000000, %p112;
	mov.b32 	%r273, %f61;
	add.s32 	%r274, %r273, -1059760811;
	and.b32  	%r275, %r274, -8388608;
	sub.s32 	%r276, %r273, %r275;
	mov.b32 	%f63, %r276;
	cvt.rn.f32.s32 	%f64, %r275;
	fma.rn.f32 	%f65, %f64, 0f34000000, %f62;
	add.f32 	%f66, %f63, 0fBF800000;
	fma.rn.f32 	%f67, %f66, 0fBE055027, 0f3E1039F6;
	fma.rn.f32 	%f68, %f67, %f66, 0fBDF8CDCC;
	fma.rn.f32 	%f69, %f68, %f66, 0f3E0F2955;
	fma.rn.f32 	%f70, %f69, %f66, 0fBE2AD8B9;
	fma.rn.f32 	%f71, %f70, %f66, 0f3E4CED0B;
	fma.rn.f32 	%f72, %f71, %f66, 0fBE7FFF22;
	fma.rn.f32 	%f73, %f72, %f66, 0f3EAAAA78;
	fma.rn.f32 	%f74, %f73, %f66, 0fBF000000;
	mul.f32 	%f75, %f66, %f74;
	fma.rn.f32 	%f76, %f75, %f66, %f66;
	fma.rn.f32 	%f77, %f65, 0f3F317218, %f76;
	setp.gt.u32 	%p113, %r273, 2139095039;
	fma.rn.f32 	%f78, %f61, 0f7F800000, 0f7F800000;
	selp.f32 	%f79, %f78, %f77, %p113;
	setp.eq.f32 	%p114, %f61, 0f00000000;
	selp.f32 	%f80, 0fFF800000, %f79, %p114;
	fma.rn.f32 	%f405, %f59, %f80, %f405;
$L__BB0_55:
	ld.local.u32 	%r67, [%rd2+8];
	setp.eq.s32 	%p115, %r67, 0;
	@%p115 bra 	$L__BB0_57;
	cvt.rn.f32.s32 	%f81, %r67;
	div.rn.f32 	%f82, %f81, %f1;
	setp.lt.f32 	%p116, %f82, 0f00800000;
	mul.f32 	%f83, %f82, 0f4B000000;
	selp.f32 	%f84, %f83, %f82, %p116;
	selp.f32 	%f85, 0fC1B80000, 0f00000000, %p116;
	mov.b32 	%r277, %f84;
	add.s32 	%r278, %r277, -1059760811;
	and.b32  	%r279, %r278, -8388608;
	sub.s32 	%r280, %r277, %r279;
	mov.b32 	%f86, %r280;
	cvt.rn.f32.s32 	%f87, %r279;
	fma.rn.f32 	%f88, %f87, 0f34000000, %f85;
	add.f32 	%f89, %f86, 0fBF800000;
	fma.rn.f32 	%f90, %f89, 0fBE055027, 0f3E1039F6;
	fma.rn.f32 	%f91, %f90, %f89, 0fBDF8CDCC;
	fma.rn.f32 	%f92, %f91, %f89, 0f3E0F2955;
	fma.rn.f32 	%f93, %f92, %f89, 0fBE2AD8B9;
	fma.rn.f32 	%f94, %f93, %f89, 0f3E4CED0B;
	fma.rn.f32 	%f95, %f94, %f89, 0fBE7FFF22;
	fma.rn.f32 	%f96, %f95, %f89, 0f3EAAAA78;
	fma.rn.f32 	%f97, %f96, %f89, 0fBF000000;
	mul.f32 	%f98, %f89, %f97;
	fma.rn.f32 	%f99, %f98, %f89, %f89;
	fma.rn.f32 	%f100, %f88, 0f3F317218, %f99;
	setp.gt.u32 	%p117, %r277, 2139095039;
	fma.rn.f32 	%f101, %f84, 0f7F800000, 0f7F800000;
	selp.f32 	%f102, %f101, %f100, %p117;
	setp.eq.f32 	%p118, %f84, 0f00000000;
	selp.f32 	%f103, 0fFF800000, %f102, %p118;
	fma.rn.f32 	%f405, %f82, %f103, %f405;
$L__BB0_57:
	ld.local.u32 	%r68, [%rd2+12];
	setp.eq.s32 	%p119, %r68, 0;
	@%p119 bra 	$L__BB0_59;
	cvt.rn.f32.s32 	%f104, %r68;
	div.rn.f32 	%f105, %f104, %f1;
	setp.lt.f32 	%p120, %f105, 0f00800000;
	mul.f32 	%f106, %f105, 0f4B000000;
	selp.f32 	%f107, %f106, %f105, %p120;
	selp.f32 	%f108, 0fC1B80000, 0f00000000, %p120;
	mov.b32 	%r281, %f107;
	add.s32 	%r282, %r281, -1059760811;
	and.b32  	%r283, %r282, -8388608;
	sub.s32 	%r284, %r281, %r283;
	mov.b32 	%f109, %r284;
	cvt.rn.f32.s32 	%f110, %r283;
	fma.rn.f32 	%f111, %f110, 0f34000000, %f108;
	add.f32 	%f112, %f109, 0fBF800000;
	fma.rn.f32 	%f113, %f112, 0fBE055027, 0f3E1039F6;
	fma.rn.f32 	%f114, %f113, %f112, 0fBDF8CDCC;
	fma.rn.f32 	%f115, %f114, %f112, 0f3E0F2955;
	fma.rn.f32 	%f116, %f115, %f112, 0fBE2AD8B9;
	fma.rn.f32 	%f117, %f116, %f112, 0f3E4CED0B;
	fma.rn.f32 	%f118, %f117, %f112, 0fBE7FFF22;
	fma.rn.f32 	%f119, %f118, %f112, 0f3EAAAA78;
	fma.rn.f32 	%f120, %f119, %f112, 0fBF000000;
	mul.f32 	%f121, %f112, %f120;
	fma.rn.f32 	%f122, %f121, %f112, %f112;
	fma.rn.f32 	%f123, %f111, 0f3F317218, %f122;
	setp.gt.u32 	%p121, %r281, 2139095039;
	fma.rn.f32 	%f124, %f107, 0f7F800000, 0f7F800000;
	selp.f32 	%f125, %f124, %f123, %p121;
	setp.eq.f32 	%p122, %f107, 0f00000000;
	selp.f32 	%f126, 0fFF800000, %f125, %p122;
	fma.rn.f32 	%f405, %f105, %f126, %f405;
$L__BB0_59:
	ld.local.u32 	%r69, [%rd2+16];
	setp.eq.s32 	%p123, %r69, 0;
	@%p123 bra 	$L__BB0_61;
	cvt.rn.f32.s32 	%f127, %r69;
	div.rn.f32 	%f128, %f127, %f1;
	setp.lt.f32 	%p124, %f128, 0f00800000;
	mul.f32 	%f129, %f128, 0f4B000000;
	selp.f32 	%f130, %f129, %f128, %p124;
	selp.f32 	%f131, 0fC1B80000, 0f00000000, %p124;
	mov.b32 	%r285, %f130;
	add.s32 	%r286, %r285, -1059760811;
	and.b32  	%r287, %r286, -8388608;
	sub.s32 	%r288, %r285, %r287;
	mov.b32 	%f132, %r288;
	cvt.rn.f32.s32 	%f133, %r287;
	fma.rn.f32 	%f134, %f133, 0f34000000, %f131;
	add.f32 	%f135, %f132, 0fBF800000;
	fma.rn.f32 	%f136, %f135, 0fBE055027, 0f3E1039F6;
	fma.rn.f32 	%f137, %f136, %f135, 0fBDF8CDCC;
	fma.rn.f32 	%f138, %f137, %f135, 0f3E0F2955;
	fma.rn.f32 	%f139, %f138, %f135, 0fBE2AD8B9;
	fma.rn.f32 	%f140, %f139, %f135, 0f3E4CED0B;
	fma.rn.f32 	%f141, %f140, %f135, 0fBE7FFF22;
	fma.rn.f32 	%f142, %f141, %f135, 0f3EAAAA78;
	fma.rn.f32 	%f143, %f142, %f135, 0fBF000000;
	mul.f32 	%f144, %f135, %f143;
	fma.rn.f32 	%f145, %f144, %f135, %f135;
	fma.rn.f32 	%f146, %f134, 0f3F317218, %f145;
	setp.gt.u32 	%p125, %r285, 2139095039;
	fma.rn.f32 	%f147, %f130, 0f7F800000, 0f7F800000;
	selp.f32 	%f148, %f147, %f146, %p125;
	setp.eq.f32 	%p126, %f130, 0f00000000;
	selp.f32 	%f149, 0fFF800000, %f148, %p126;
	fma.rn.f32 	%f405, %f128, %f149, %f405;
$L__BB0_61:
	ld.local.u32 	%r70, [%rd2+20];
	setp.eq.s32 	%p127, %r70, 0;
	@%p127 bra 	$L__BB0_63;
	cvt.rn.f32.s32 	%f150, %r70;
	div.rn.f32 	%f151, %f150, %f1;
	setp.lt.f32 	%p128, %f151, 0f00800000;
	mul.f32 	%f152, %f151, 0f4B000000;
	selp.f32 	%f153, %f152, %f151, %p128;
	selp.f32 	%f154, 0fC1B80000, 0f00000000, %p128;
	mov.b32 	%r289, %f153;
	add.s32 	%r290, %r289, -1059760811;
	and.b32  	%r291, %r290, -8388608;
	sub.s32 	%r292, %r289, %r291;
	mov.b32 	%f155, %r292;
	cvt.rn.f32.s32 	%f156, %r291;
	fma.rn.f32 	%f157, %f156, 0f34000000, %f154;
	add.f32 	%f158, %f155, 0fBF800000;
	fma.rn.f32 	%f159, %f158, 0fBE055027, 0f3E1039F6;
	fma.rn.f32 	%f160, %f159, %f158, 0fBDF8CDCC;
	fma.rn.f32 	%f161, %f160, %f158, 0f3E0F2955;
	fma.rn.f32 	%f162, %f161, %f158, 0fBE2AD8B9;
	fma.rn.f32 	%f163, %f162, %f158, 0f3E4CED0B;
	fma.rn.f32 	%f164, %f163, %f158, 0fBE7FFF22;
	fma.rn.f32 	%f165, %f164, %f158, 0f3EAAAA78;
	fma.rn.f32 	%f166, %f165, %f158, 0fBF000000;
	mul.f32 	%f167, %f158, %f166;
	fma.rn.f32 	%f168, %f167, %f158, %f158;
	fma.rn.f32 	%f169, %f157, 0f3F317218, %f168;
	setp.gt.u32 	%p129, %r289, 2139095039;
	fma.rn.f32 	%f170, %f153, 0f7F800000, 0f7F800000;
	selp.f32 	%f171, %f170, %f169, %p129;
	setp.eq.f32 	%p130, %f153, 0f00000000;
	selp.f32 	%f172, 0fFF800000, %f171, %p130;
	fma.rn.f32 	%f405, %f151, %f172, %f405;
$L__BB0_63:
	ld.local.u32 	%r71, [%rd2+24];
	setp.eq.s32 	%p131, %r71, 0;
	@%p131 bra 	$L__BB0_65;
	cvt.rn.f32.s32 	%f173, %r71;
	div.rn.f32 	%f174, %f173, %f1;
	setp.lt.f32 	%p132, %f174, 0f00800000;
	mul.f32 	%f175, %f174, 0f4B000000;
	selp.f32 	%f176, %f175, %f174, %p132;
	selp.f32 	%f177, 0fC1B80000, 0f00000000, %p132;
	mov.b32 	%r293, %f176;
	add.s32 	%r294, %r293, -1059760811;
	and.b32  	%r295, %r294, -8388608;
	sub.s32 	%r296, %r293, %r295;
	mov.b32 	%f178, %r296;
	cvt.rn.f32.s32 	%f179, %r295;
	fma.rn.f32 	%f180, %f179, 0f34000000, %f177;
	add.f32 	%f181, %f178, 0fBF800000;
	fma.rn.f32 	%f182, %f181, 0fBE055027, 0f3E1039F6;
	fma.rn.f32 	%f183, %f182, %f181, 0fBDF8CDCC;
	fma.rn.f32 	%f184, %f183, %f181, 0f3E0F2955;
	fma.rn.f32 	%f185, %f184, %f181, 0fBE2AD8B9;
	fma.rn.f32 	%f186, %f185, %f181, 0f3E4CED0B;
	fma.rn.f32 	%f187, %f186, %f181, 0fBE7FFF22;
	fma.rn.f32 	%f188, %f187, %f181, 0f3EAAAA78;
	fma.rn.f32 	%f189, %f188, %f181, 0fBF000000;
	mul.f32 	%f190, %f181, %f189;
	fma.rn.f32 	%f191, %f190, %f181, %f181;
	fma.rn.f32 	%f192, %f180, 0f3F317218, %f191;
	setp.gt.u32 	%p133, %r293, 2139095039;
	fma.rn.f32 	%f193, %f176, 0f7F800000, 0f7F800000;
	selp.f32 	%f194, %f193, %f192, %p133;
	setp.eq.f32 	%p134, %f176, 0f00000000;
	selp.f32 	%f195, 0fFF800000, %f194, %p134;
	fma.rn.f32 	%f405, %f174, %f195, %f405;
$L__BB0_65:
	ld.local.u32 	%r72, [%rd2+28];
	setp.eq.s32 	%p135, %r72, 0;
	@%p135 bra 	$L__BB0_67;
	cvt.rn.f32.s32 	%f196, %r72;
	div.rn.f32 	%f197, %f196, %f1;
	setp.lt.f32 	%p136, %f197, 0f00800000;
	mul.f32 	%f198, %f197, 0f4B000000;
	selp.f32 	%f199, %f198, %f197, %p136;
	selp.f32 	%f200, 0fC1B80000, 0f00000000, %p136;
	mov.b32 	%r297, %f199;
	add.s32 	%r298, %r297, -1059760811;
	and.b32  	%r299, %r298, -8388608;
	sub.s32 	%r300, %r297, %r299;
	mov.b32 	%f201, %r300;
	cvt.rn.f32.s32 	%f202, %r299;
	fma.rn.f32 	%f203, %f202, 0f34000000, %f200;
	add.f32 	%f204, %f201, 0fBF800000;
	fma.rn.f32 	%f205, %f204, 0fBE055027, 0f3E1039F6;
	fma.rn.f32 	%f206, %f205, %f204, 0fBDF8CDCC;
	fma.rn.f32 	%f207, %f206, %f204, 0f3E0F2955;
	fma.rn.f32 	%f208, %f207, %f204, 0fBE2AD8B9;
	fma.rn.f32 	%f209, %f208, %f204, 0f3E4CED0B;
	fma.rn.f32 	%f210, %f209, %f204, 0fBE7FFF22;
	fma.rn.f32 	%f211, %f210, %f204, 0f3EAAAA78;
	fma.rn.f32 	%f212, %f211, %f204, 0fBF000000;
	mul.f32 	%f213, %f204, %f212;
	fma.rn.f32 	%f214, %f213, %f204, %f204;
	fma.rn.f32 	%f215, %f203, 0f3F317218, %f214;
	setp.gt.u32 	%p137, %r297, 2139095039;
	fma.rn.f32 	%f216, %f199, 0f7F800000, 0f7F800000;
	selp.f32 	%f217, %f216, %f215, %p137;
	setp.eq.f32 	%p138, %f199, 0f00000000;
	selp.f32 	%f218, 0fFF800000, %f217, %p138;
	fma.rn.f32 	%f405, %f197, %f218, %f405;
$L__BB0_67:
	ld.local.u32 	%r73, [%rd2+32];
	setp.eq.s32 	%p139, %r73, 0;
	@%p139 bra 	$L__BB0_69;
	cvt.rn.f32.s32 	%f219, %r73;
	div.rn.f32 	%f220, %f219, %f1;
	setp.lt.f32 	%p140, %f220, 0f00800000;
	mul.f32 	%f221, %f220, 0f4B000000;
	selp.f32 	%f222, %f221, %f220, %p140;
	selp.f32 	%f223, 0fC1B80000, 0f00000000, %p140;
	mov.b32 	%r301, %f222;
	add.s32 	%r302, %r301, -1059760811;
	and.b32  	%r303, %r302, -8388608;
	sub.s32 	%r304, %r301, %r303;
	mov.b32 	%f224, %r304;
	cvt.rn.f32.s32 	%f225, %r303;
	fma.rn.f32 	%f226, %f225, 0f34000000, %f223;
	add.f32 	%f227, %f224, 0fBF800000;
	fma.rn.f32 	%f228, %f227, 0fBE055027, 0f3E1039F6;
	fma.rn.f32 	%f229, %f228, %f227, 0fBDF8CDCC;
	fma.rn.f32 	%f230, %f229, %f227, 0f3E0F2955;
	fma.rn.f32 	%f231, %f230, %f227, 0fBE2AD8B9;
	fma.rn.f32 	%f232, %f231, %f227, 0f3E4CED0B;
	fma.rn.f32 	%f233, %f232, %f227, 0fBE7FFF22;
	fma.rn.f32 	%f234, %f233, %f227, 0f3EAAAA78;
	fma.rn.f32 	%f235, %f234, %f227, 0fBF000000;
	mul.f32 	%f236, %f227, %f235;
	fma.rn.f32 	%f237, %f236, %f227, %f227;
	fma.rn.f32 	%f238, %f226, 0f3F317218, %f237;
	setp.gt.u32 	%p141, %r301, 2139095039;
	fma.rn.f32 	%f239, %f222, 0f7F800000, 0f7F800000;
	selp.f32 	%f240, %f239, %f238, %p141;
	setp.eq.f32 	%p142, %f222, 0f00000000;
	selp.f32 	%f241, 0fFF800000, %f240, %p142;
	fma.rn.f32 	%f405, %f220, %f241, %f405;
$L__BB0_69:
	ld.local.u32 	%r74, [%rd2+36];
	setp.eq.s32 	%p143, %r74, 0;
	@%p143 bra 	$L__BB0_71;
	cvt.rn.f32.s32 	%f242, %r74;
	div.rn.f32 	%f243, %f242, %f1;
	setp.lt.f32 	%p144, %f243, 0f00800000;
	mul.f32 	%f244, %f243, 0f4B000000;
	selp.f32 	%f245, %f244, %f243, %p144;
	selp.f32 	%f246, 0fC1B80000, 0f00000000, %p144;
	mov.b32 	%r305, %f245;
	add.s32 	%r306, %r305, -1059760811;
	and.b32  	%r307, %r306, -8388608;
	sub.s32 	%r308, %r305, %r307;
	mov.b32 	%f247, %r308;
	cvt.rn.f32.s32 	%f248, %r307;
	fma.rn.f32 	%f249, %f248, 0f34000000, %f246;
	add.f32 	%f250, %f247, 0fBF800000;
	fma.rn.f32 	%f251, %f250, 0fBE055027, 0f3E1039F6;
	fma.rn.f32 	%f252, %f251, %f250, 0fBDF8CDCC;
	fma.rn.f32 	%f253, %f252, %f250, 0f3E0F2955;
	fma.rn.f32 	%f254, %f253, %f250, 0fBE2AD8B9;
	fma.rn.f32 	%f255, %f254, %f250, 0f3E4CED0B;
	fma.rn.f32 	%f256, %f255, %f250, 0fBE7FFF22;
	fma.rn.f32 	%f257, %f256, %f250, 0f3EAAAA78;
	fma.rn.f32 	%f258, %f257, %f250, 0fBF000000;
	mul.f32 	%f259, %f250, %f258;
	fma.rn.f32 	%f260, %f259, %f250, %f250;
	fma.rn.f32 	%f261, %f249, 0f3F317218, %f260;
	setp.gt.u32 	%p145, %r305, 2139095039;
	fma.rn.f32 	%f262, %f245, 0f7F800000, 0f7F800000;
	selp.f32 	%f263, %f262, %f261, %p145;
	setp.eq.f32 	%p146, %f245, 0f00000000;
	selp.f32 	%f264, 0fFF800000, %f263, %p146;
	fma.rn.f32 	%f405, %f243, %f264, %f405;
$L__BB0_71:
	ld.local.u32 	%r75, [%rd2+40];
	setp.eq.s32 	%p147, %r75, 0;
	@%p147 bra 	$L__BB0_73;
	cvt.rn.f32.s32 	%f265, %r75;
	div.rn.f32 	%f266, %f265, %f1;
	setp.lt.f32 	%p148, %f266, 0f00800000;
	mul.f32 	%f267, %f266, 0f4B000000;
	selp.f32 	%f268, %f267, %f266, %p148;
	selp.f32 	%f269, 0fC1B80000, 0f00000000, %p148;
	mov.b32 	%r309, %f268;
	add.s32 	%r310, %r309, -1059760811;
	and.b32  	%r311, %r310, -8388608;
	sub.s32 	%r312, %r309, %r311;
	mov.b32 	%f270, %r312;
	cvt.rn.f32.s32 	%f271, %r311;
	fma.rn.f32 	%f272, %f271, 0f34000000, %f269;
	add.f32 	%f273, %f270, 0fBF800000;
	fma.rn.f32 	%f274, %f273, 0fBE055027, 0f3E1039F6;
	fma.rn.f32 	%f275, %f274, %f273, 0fBDF8CDCC;
	fma.rn.f32 	%f276, %f275, %f273, 0f3E0F2955;
	fma.rn.f32 	%f277, %f276, %f273, 0fBE2AD8B9;
	fma.rn.f32 	%f278, %f277, %f273, 0f3E4CED0B;
	fma.rn.f32 	%f279, %f278, %f273, 0fBE7FFF22;
	fma.rn.f32 	%f280, %f279, %f273, 0f3EAAAA78;
	fma.rn.f32 	%f281, %f280, %f273, 0fBF000000;
	mul.f32 	%f282, %f273, %f281;
	fma.rn.f32 	%f283, %f282, %f273, %f273;
	fma.rn.f32 	%f284, %f272, 0f3F317218, %f283;
	setp.gt.u32 	%p149, %r309, 2139095039;
	fma.rn.f32 	%f285, %f268, 0f7F800000, 0f7F800000;
	selp.f32 	%f286, %f285, %f284, %p149;
	setp.eq.f32 	%p150, %f268, 0f00000000;
	selp.f32 	%f287, 0fFF800000, %f286, %p150;
	fma.rn.f32 	%f405, %f266, %f287, %f405;
$L__BB0_73:
	ld.local.u32 	%r76, [%rd2+44];
	setp.eq.s32 	%p151, %r76, 0;
	@%p151 bra 	$L__BB0_75;
	cvt.rn.f32.s32 	%f288, %r76;
	div.rn.f32 	%f289, %f288, %f1;
	setp.lt.f32 	%p152, %f289, 0f00800000;
	mul.f32 	%f290, %f289, 0f4B000000;
	selp.f32 	%f291, %f290, %f289, %p152;
	selp.f32 	%f292, 0fC1B80000, 0f00000000, %p152;
	mov.b32 	%r313, %f291;
	add.s32 	%r314, %r313, -1059760811;
	and.b32  	%r315, %r314, -8388608;
	sub.s32 	%r316, %r313, %r315;
	mov.b32 	%f293, %r316;
	cvt.rn.f32.s32 	%f294, %r315;
	fma.rn.f32 	%f295, %f294, 0f34000000, %f292;
	add.f32 	%f296, %f293, 0fBF800000;
	fma.rn.f32 	%f297, %f296, 0fBE055027, 0f3E1039F6;
	fma.rn.f32 	%f298, %f297, %f296, 0fBDF8CDCC;
	fma.rn.f32 	%f299, %f298, %f296, 0f3E0F2955;
	fma.rn.f32 	%f300, %f299, %f296, 0fBE2AD8B9;
	fma.rn.f32 	%f301, %f300, %f296, 0f3E4CED0B;
	fma.rn.f32 	%f302, %f301, %f296, 0fBE7FFF22;
	fma.rn.f32 	%f303, %f302, %f296, 0f3EAAAA78;
	fma.rn.f32 	%f304, %f303, %f296, 0fBF000000;
	mul.f32 	%f305, %f296, %f304;
	fma.rn.f32 	%f306, %f305, %f296, %f296;
	fma.rn.f32 	%f307, %f295, 0f3F317218, %f306;
	setp.gt.u32 	%p153, %r313, 2139095039;
	fma.rn.f32 	%f308, %f291, 0f7F800000, 0f7F800000;
	selp.f32 	%f309, %f308, %f307, %p153;
	setp.eq.f32 	%p154, %f291, 0f00000000;
	selp.f32 	%f310, 0fFF800000, %f309, %p154;
	fma.rn.f32 	%f405, %f289, %f310, %f405;
$L__BB0_75:
	ld.local.u32 	%r77, [%rd2+48];
	setp.eq.s32 	%p155, %r77, 0;
	@%p155 bra 	$L__BB0_77;
	cvt.rn.f32.s32 	%f311, %r77;
	div.rn.f32 	%f312, %f311, %f1;
	setp.lt.f32 	%p156, %f312, 0f00800000;
	mul.f32 	%f313, %f312, 0f4B000000;
	selp.f32 	%f314, %f313, %f312, %p156;
	selp.f32 	%f315, 0fC1B80000, 0f00000000, %p156;
	mov.b32 	%r317, %f314;
	add.s32 	%r318, %r317, -1059760811;
	and.b32  	%r319, %r318, -8388608;
	sub.s32 	%r320, %r317, %r319;
	mov.b32 	%f316, %r320;
	cvt.rn.f32.s32 	%f317, %r319;
	fma.rn.f32 	%f318, %f317, 0f34000000, %f315;
	add.f32 	%f319, %f316, 0fBF800000;
	fma.rn.f32 	%f320, %f319, 0fBE055027, 0f3E1039F6;
	fma.rn.f32 	%f321, %f320, %f319, 0fBDF8CDCC;
	fma.rn.f32 	%f322, %f321, %f319, 0f3E0F2955;
	fma.rn.f32 	%f323, %f322, %f319, 0fBE2AD8B9;
	fma.rn.f32 	%f324, %f323, %f319, 0f3E4CED0B;
	fma.rn.f32 	%f325, %f324, %f319, 0fBE7FFF22;
	fma.rn.f32 	%f326, %f325, %f319, 0f3EAAAA78;
	fma.rn.f32 	%f327, %f326, %f319, 0fBF000000;
	mul.f32 	%f328, %f319, %f327;
	fma.rn.f32 	%f329, %f328, %f319, %f319;
	fma.rn.f32 	%f330, %f318, 0f3F317218, %f329;
	setp.gt.u32 	%p157, %r317, 2139095039;
	fma.rn.f32 	%f331, %f314, 0f7F800000, 0f7F800000;
	selp.f32 	%f332, %f331, %f330, %p157;
	setp.eq.f32 	%p158, %f314, 0f00000000;
	selp.f32 	%f333, 0fFF800000, %f332, %p158;
	fma.rn.f32 	%f405, %f312, %f333, %f405;
$L__BB0_77:
	ld.local.u32 	%r78, [%rd2+52];
	setp.eq.s32 	%p159, %r78, 0;
	@%p159 bra 	$L__BB0_79;
	cvt.rn.f32.s32 	%f334, %r78;
	div.rn.f32 	%f335, %f334, %f1;
	setp.lt.f32 	%p160, %f335, 0f00800000;
	mul.f32 	%f336, %f335, 0f4B000000;
	selp.f32 	%f337, %f336, %f335, %p160;
	selp.f32 	%f338, 0fC1B80000, 0f00000000, %p160;
	mov.b32 	%r321, %f337;
	add.s32 	%r322, %r321, -1059760811;
	and.b32  	%r323, %r322, -8388608;
	sub.s32 	%r324, %r321, %r323;
	mov.b32 	%f339, %r324;
	cvt.rn.f32.s32 	%f340, %r323;
	fma.rn.f32 	%f341, %f340, 0f34000000, %f338;
	add.f32 	%f342, %f339, 0fBF800000;
	fma.rn.f32 	%f343, %f342, 0fBE055027, 0f3E1039F6;
	fma.rn.f32 	%f344, %f343, %f342, 0fBDF8CDCC;
	fma.rn.f32 	%f345, %f344, %f342, 0f3E0F2955;
	fma.rn.f32 	%f346, %f345, %f342, 0fBE2AD8B9;
	fma.rn.f32 	%f347, %f346, %f342, 0f3E4CED0B;
	fma.rn.f32 	%f348, %f347, %f342, 0fBE7FFF22;
	fma.rn.f32 	%f349, %f348, %f342, 0f3EAAAA78;
	fma.rn.f32 	%f350, %f349, %f342, 0fBF000000;
	mul.f32 	%f351, %f342, %f350;
	fma.rn.f32 	%f352, %f351, %f342, %f342;
	fma.rn.f32 	%f353, %f341, 0f3F317218, %f352;
	setp.gt.u32 	%p161, %r321, 2139095039;
	fma.rn.f32 	%f354, %f337, 0f7F800000, 0f7F800000;
	selp.f32 	%f355, %f354, %f353, %p161;
	setp.eq.f32 	%p162, %f337, 0f00000000;
	selp.f32 	%f356, 0fFF800000, %f355, %p162;
	fma.rn.f32 	%f405, %f335, %f356, %f405;
$L__BB0_79:
	ld.local.u32 	%r79, [%rd2+56];
	setp.eq.s32 	%p163, %r79, 0;
	@%p163 bra 	$L__BB0_81;
	cvt.rn.f32.s32 	%f357, %r79;
	div.rn.f32 	%f358, %f357, %f1;
	setp.lt.f32 	%p164, %f358, 0f00800000;
	mul.f32 	%f359, %f358, 0f4B000000;
	selp.f32 	%f360, %f359, %f358, %p164;
	selp.f32 	%f361, 0fC1B80000, 0f00000000, %p164;
	mov.b32 	%r325, %f360;
	add.s32 	%r326, %r325, -1059760811;
	and.b32  	%r327, %r326, -8388608;
	sub.s32 	%r328, %r325, %r327;
	mov.b32 	%f362, %r328;
	cvt.rn.f32.s32 	%f363, %r327;
	fma.rn.f32 	%f364, %f363, 0f34000000, %f361;
	add.f32 	%f365, %f362, 0fBF800000;
	fma.rn.f32 	%f366, %f365, 0fBE055027, 0f3E1039F6;
	fma.rn.f32 	%f367, %f366, %f365, 0fBDF8CDCC;
	fma.rn.f32 	%f368, %f367, %f365, 0f3E0F2955;
	fma.rn.f32 	%f369, %f368, %f365, 0fBE2AD8B9;
	fma.rn.f32 	%f370, %f369, %f365, 0f3E4CED0B;
	fma.rn.f32 	%f371, %f370, %f365, 0fBE7FFF22;
	fma.rn.f32 	%f372, %f371, %f365, 0f3EAAAA78;
	fma.rn.f32 	%f373, %f372, %f365, 0fBF000000;
	mul.f32 	%f374, %f365, %f373;
	fma.rn.f32 	%f375, %f374, %f365, %f365;
	fma.rn.f32 	%f376, %f364, 0f3F317218, %f375;
	setp.gt.u32 	%p165, %r325, 2139095039;
	fma.rn.f32 	%f377, %f360, 0f7F800000, 0f7F800000;
	selp.f32 	%f378, %f377, %f376, %p165;
	setp.eq.f32 	%p166, %f360, 0f00000000;
	selp.f32 	%f379, 0fFF800000, %f378, %p166;
	fma.rn.f32 	%f405, %f358, %f379, %f405;
$L__BB0_81:
	ld.local.u32 	%r80, [%rd2+60];
	setp.eq.s32 	%p167, %r80, 0;
	@%p167 bra 	$L__BB0_83;
	cvt.rn.f32.s32 	%f380, %r80;
	div.rn.f32 	%f381, %f380, %f1;
	setp.lt.f32 	%p168, %f381, 0f00800000;
	mul.f32 	%f382, %f381, 0f4B000000;
	selp.f32 	%f383, %f382, %f381, %p168;
	selp.f32 	%f384, 0fC1B80000, 0f00000000, %p168;
	mov.b32 	%r329, %f383;
	add.s32 	%r330, %r329, -1059760811;
	and.b32  	%r331, %r330, -8388608;
	sub.s32 	%r332, %r329, %r331;
	mov.b32 	%f385, %r332;
	cvt.rn.f32.s32 	%f386, %r331;
	fma.rn.f32 	%f387, %f386, 0f34000000, %f384;
	add.f32 	%f388, %f385, 0fBF800000;
	fma.rn.f32 	%f389, %f388, 0fBE055027, 0f3E1039F6;
	fma.rn.f32 	%f390, %f389, %f388, 0fBDF8CDCC;
	fma.rn.f32 	%f391, %f390, %f388, 0f3E0F2955;
	fma.rn.f32 	%f392, %f391, %f388, 0fBE2AD8B9;
	fma.rn.f32 	%f393, %f392, %f388, 0f3E4CED0B;
	fma.rn.f32 	%f394, %f393, %f388, 0fBE7FFF22;
	fma.rn.f32 	%f395, %f394, %f388, 0f3EAAAA78;
	fma.rn.f32 	%f396, %f395, %f388, 0fBF000000;
	mul.f32 	%f397, %f388, %f396;
	fma.rn.f32 	%f398, %f397, %f388, %f388;
	fma.rn.f32 	%f399, %f387, 0f3F317218, %f398;
	setp.gt.u32 	%p169, %r329, 2139095039;
	fma.rn.f32 	%f400, %f383, 0f7F800000, 0f7F800000;
	selp.f32 	%f401, %f400, %f399, %p169;
	setp.eq.f32 	%p170, %f383, 0f00000000;
	selp.f32 	%f402, 0fFF800000, %f401, %p170;
	fma.rn.f32 	%f405, %f381, %f402, %f405;
$L__BB0_83:
	neg.f32 	%f403, %f405;
	cvta.to.global.u64 	%rd87, %rd9;
	mul.wide.s32 	%rd88, %r1, 4;
	add.s64 	%rd89, %rd87, %rd88;
	st.global.f32 	[%rd89], %f403;
$L__BB0_84:
	ret;

}


// ===== COMPILED SASS (sm_100) =====

	.target	sm_100

	.elftype	@"ET_EXEC"


//--------------------- .note.nv.tkinfo           --------------------------
	.section	.note.nv.tkinfo,"",@"SHT_NOTE"
	.sectionflags	@"SHF_NOTE_NV_TKINFO"
	.tkinfo
        /*0018*/ 	.word	0x00000002
        /*0030*/ 	.string	""
        /*0030*/ 	.string	"ptxas"
        /*0030*/ 	.string	"Cuda compilation tools, release 13.0, V13.0.88"
        /*0030*/ 	.string	"Build cuda_13.0.r13.0/compiler.36424714_0"
        /*0030*/ 	.string	"-arch sm_100 -m 64 "



//--------------------- .note.nv.cuinfo           --------------------------
	.section	.note.nv.cuinfo,"",@"SHT_NOTE"
	.sectionflags	@"SHF_NOTE_NV_CUINFO"
        /*0018*/ 	.short	0x0002
        /*001a*/ 	.short	0x0064
        /*001c*/ 	.short	0x0082
	.zero		2


//--------------------- .nv.info                  --------------------------
	.section	.nv.info,"",@"SHT_CUDA_INFO"
	.align	4


	//----- nvinfo : EIATTR_REGCOUNT
	.align		4
        /*0000*/ 	.byte	0x04, 0x2f
        /*0002*/ 	.short	(.L_1 - .L_0)
	.align		4
.L_0:
        /*0004*/ 	.word	index@(_Z11cal_entropyPiPfii)
        /*0008*/ 	.word	0x00000029


	//----- nvinfo : EIATTR_FRAME_SIZE
	.align		4
.L_1:
        /*000c*/ 	.byte	0x04, 0x11
        /*000e*/ 	.short	(.L_3 - .L_2)
	.align		4
.L_2:
        /*0010*/ 	.word	index@($__internal_0_$__cuda_sm3x_div_rn_noftz_f32_slowpath)
        /*0014*/ 	.word	0x00000000


	//----- nvinfo : EIATTR_FRAME_SIZE
	.align		4
.L_3:
        /*0018*/ 	.byte	0x04, 0x11
        /*001a*/ 	.short	(.L_5 - .L_4)
	.align		4
.L_4:
        /*001c*/ 	.word	index@(_Z11cal_entropyPiPfii)
        /*0020*/ 	.word	0x00000000


	//----- nvinfo : EIATTR_MIN_STACK_SIZE
	.align		4
.L_5:
        /*0024*/ 	.byte	0x04, 0x12
        /*0026*/ 	.short	(.L_7 - .L_6)
	.align		4
.L_6:
        /*0028*/ 	.word	index@(_Z11cal_entropyPiPfii)
        /*002c*/ 	.word	0x00000000
.L_7:


//--------------------- .nv.compat                --------------------------
	.section	.nv.compat,"",@"SHT_CUDA_COMPAT_INFO"
	.align	4
        /*0000*/ 	.byte	0x02, 0x09, 0x00, 0x00, 0x02, 0x02, 0x01, 0x00, 0x02, 0x05, 0x05, 0x00, 0x03, 0x07, 0x01, 0x01
        /*0010*/ 	.byte	0x02, 0x03, 0x00, 0x00, 0x02, 0x06, 0x01, 0x00, 0x04, 0x0b, 0x08, 0x00, 0x01, 0x00, 0x00, 0x00
        /*0020*/ 	.byte	0x00, 0x00, 0x00, 0x00


//--------------------- .nv.info._Z11cal_entropyPiPfii --------------------------
	.section	.nv.info._Z11cal_entropyPiPfii,"",@"SHT_CUDA_INFO"
	.sectionflags	@""
	.align	4


	//----- nvinfo : EIATTR_CUDA_API_VERSION
	.align		4
        /*0000*/ 	.byte	0x04, 0x37
        /*0002*/ 	.short	(.L_9 - .L_8)
.L_8:
        /*0004*/ 	.word	0x00000082


	//----- nvinfo : EIATTR_KPARAM_INFO
	.align		4
.L_9:
        /*0008*/ 	.byte	0x04, 0x17
        /*000a*/ 	.short	(.L_11 - .L_10)
.L_10:
        /*000c*/ 	.word	0x00000000
        /*0010*/ 	.short	0x0003
        /*0012*/ 	.short	0x0014
        /*0014*/ 	.byte	0x00, 0xf0, 0x11, 0x00


	//----- nvinfo : EIATTR_KPARAM_INFO
	.align		4
.L_11:
        /*0018*/ 	.byte	0x04, 0x17
        /*001a*/ 	.short	(.L_13 - .L_12)
.L_12:
        /*001c*/ 	.word	0x00000000
        /*0020*/ 	.short	0x0002
        /*0022*/ 	.short	0x0010
        /*0024*/ 	.byte	0x00, 0xf0, 0x11, 0x00


	//----- nvinfo : EIATTR_KPARAM_INFO
	.align		4
.L_13:
        /*0028*/ 	.byte	0x04, 0x17
        /*002a*/ 	.short	(.L_15 - .L_14)
.L_14:
        /*002c*/ 	.word	0x00000000
        /*0030*/ 	.short	0x0001
        /*0032*/ 	.short	0x0008
        /*0034*/ 	.byte	0x00, 0xf5, 0x21, 0x00


	//----- nvinfo : EIATTR_KPARAM_INFO
	.align		4
.L_15:
        /*0038*/ 	.byte	0x04, 0x17
        /*003a*/ 	.short	(.L_17 - .L_16)
.L_16:
        /*003c*/ 	.word	0x00000000
        /*0040*/ 	.short	0x0000
        /*0042*/ 	.short	0x0000
        /*0044*/ 	.byte	0x00, 0xf5, 0x21, 0x00


	//----- nvinfo : EIATTR_SPARSE_MMA_MASK
	.align		4
.L_17:
        /*0048*/ 	.byte	0x03, 0x50
        /*004a*/ 	.short	0x0000


	//----- nvinfo : EIATTR_MAXREG_COUNT
	.align		4
        /*004c*/ 	.byte	0x03, 0x1b
        /*004e*/ 	.short	0x00ff


	//----- nvinfo : EIATTR_MERCURY_ISA_VERSION
	.align		4
        /*0050*/ 	.byte	0x03, 0x5f
        /*0052*/ 	.short	0x0101


	//----- nvinfo : EIATTR_VRC_CTA_INIT_COUNT
	.align		4
        /*0054*/ 	.byte	0x02, 0x4a
	.zero		1
	.zero		1


	//----- nvinfo : EIATTR_EXIT_INSTR_OFFSETS
	.align		4
        /*0058*/ 	.byte	0x04, 0x1c
        /*005a*/ 	.short	(.L_19 - .L_18)


	//   ....[0]....
.L_18:
        /*005c*/ 	.word	0x00000080


	//   ....[1]....
        /*0060*/ 	.word	0x0000ad60


	//----- nvinfo : EIATTR_CRS_STACK_SIZE
	.align		4
.L_19:
        /*0064*/ 	.byte	0x04, 0x1e
        /*0066*/ 	.short	(.L_21 - .L_20)
.L_20:
        /*0068*/ 	.word	0x00000000


	//----- nvinfo : EIATTR_CBANK_PARAM_SIZE
	.align		4
.L_21:
        /*006c*/ 	.byte	0x03, 0x19
        /*006e*/ 	.short	0x0018


	//----- nvinfo : EIATTR_PARAM_CBANK
	.align		4
        /*0070*/ 	.byte	0x04, 0x0a
        /*0072*/ 	.short	(.L_23 - .L_22)
	.align		4
.L_22:
        /*0074*/ 	.word	index@(.nv.constant0._Z11cal_entropyPiPfii)
        /*0078*/ 	.short	0x0380
        /*007a*/ 	.short	0x0018


	//----- nvinfo : EIATTR_SW_WAR
	.align		4
.L_23:
        /*007c*/ 	.byte	0x04, 0x36
        /*007e*/ 	.short	(.L_25 - .L_24)
.L_24:
        /*0080*/ 	.word	0x00000008
.L_25:


//--------------------- .nv.callgraph             --------------------------
	.section	.nv.callgraph,"",@"SHT_CUDA_CALLGRAPH"
	.align	4
	.sectionentsize	8
	.align		4
        /*0000*/ 	.word	0x00000000
	.align		4
        /*0004*/ 	.word	0xffffffff
	.align		4
        /*0008*/ 	.word	0x00000000
	.align		4
        /*000c*/ 	.word	0xfffffffe
	.align		4
        /*0010*/ 	.word	0x00000000
	.align		4
        /*0014*/ 	.word	0xfffffffd
	.align		4
        /*0018*/ 	.word	0x00000000
	.align		4
        /*001c*/ 	.word	0xfffffffc


//--------------------- .text._Z11cal_entropyPiPfii --------------------------
	.section	.text._Z11cal_entropyPiPfii,"ax",@progbits
	.align	128
        .global         _Z11cal_entropyPiPfii
        .type           _Z11cal_entropyPiPfii,@function
        .size           _Z11cal_entropyPiPfii,(.L_x_126 - _Z11cal_entropyPiPfii)
        .other          _Z11cal_entropyPiPfii,@"STO_CUDA_ENTRY STV_DEFAULT"
_Z11cal_entropyPiPfii:
.text._Z11cal_entropyPiPfii:
[----:B------:R-:W-:Y:S01]  /*0000*/  LDC R1, c[0x0][0x37c] ;  /* 0x0000df00ff017b82 */ /* 0x000fe20000000800 */
[----:B------:R-:W0:Y:S07]  /*0010*/  S2R R3, SR_TID.X ;  /* 0x0000000000037919 */ /* 0x000e2e0000002100 */
[----:B------:R-:W0:Y:S01]  /*0020*/  S2UR UR5, SR_CTAID.X ;  /* 0x00000000000579c3 */ /* 0x000e220000002500 */
[----:B------:R-:W1:Y:S07]  /*0030*/  LDCU.64 UR6, c[0x0][0x390] ;  /* 0x00007200ff0677ac */ /* 0x000e6e0008000a00 */
[----:B------:R-:W0:Y:S01]  /*0040*/  LDC R0, c[0x0][0x360] ;  /* 0x0000d800ff007b82 */ /* 0x000e220000000800 */
[----:B-1----:R-:W-:Y:S01]  /*0050*/  UIMAD UR4, UR7, UR6, URZ ;  /* 0x00000006070472a4 */ /* 0x002fe2000f8e02ff */
[----:B0-----:R-:W-:-:S05]  /*0060*/  IMAD R0, R0, UR5, R3 ;  /* 0x0000000500007c24 */ /* 0x001fca000f8e0203 */
[----:B------:R-:W-:-:S13]  /*0070*/  ISETP.GE.AND P0, PT, R0, UR4, PT ;  /* 0x0000000400007c0c */ /* 0x000fda000bf06270 */
[----:B------:R-:W-:Y:S05]  /*0080*/  @P0 EXIT ;  /* 0x000000000000094d */ /* 0x000fea0003800000 */
[----:B------:R-:W-:Y:S01]  /*0090*/  IABS R6, UR7 ;  /* 0x0000000700067c13 */ /* 0x000fe20008000000 */
[----:B------:R-:W0:Y:S01]  /*00a0*/  LDCU.64 UR8, c[0x0][0x380] ;  /* 0x00007000ff0877ac */ /* 0x000e220008000a00 */
[----:B------:R-:W-:Y:S01]  /*00b0*/  IABS R8, R0 ;  /* 0x0000000000087213 */ /* 0x000fe20000000000 */
[----:B------:R-:W-:Y:S01]  /*00c0*/  BSSY.RECONVERGENT B0, `(.L_x_0) ;  /* 0x000007c000007945 */ /* 0x000fe20003800200 */
[----:B------:R-:W1:Y:S01]  /*00d0*/  I2F.RP R5, R6 ;  /* 0x0000000600057306 */ /* 0x000e620000209400 */
[----:B------:R-:W-:Y:S01]  /*00e0*/  LOP3.LUT R4, R4, 0xfffffdff, RZ, 0xc0, !PT ;  /* 0xfffffdff04047812 */ /* 0x000fe200078ec0ff */
[----:B------:R-:W2:Y:S01]  /*00f0*/  LDCU.64 UR4, c[0x0][0x358] ;  /* 0x00006b00ff0477ac */ /* 0x000ea20008000a00 */
[----:B------:R-:W-:Y:S02]  /*0100*/  CS2R R10, SRZ ;  /* 0x00000000000a7805 */ /* 0x000fe4000001ff00 */
[----:B------:R-:W-:Y:S02]  /*0110*/  CS2R R12, SRZ ;  /* 0x00000000000c7805 */ /* 0x000fe4000001ff00 */
[----:B------:R-:W-:Y:S01]  /*0120*/  CS2R R14, SRZ ;  /* 0x00000000000e7805 */ /* 0x000fe2000001ff00 */
[----:B------:R-:W-:Y:S01]  /*0130*/  IMAD.MOV.U32 R16, RZ, RZ, RZ ;  /* 0x000000ffff107224 */ /* 0x000fe200078e00ff */
[----:B------:R-:W-:-:S02]  /*0140*/  CS2R R18, SRZ ;  /* 0x0000000000127805 */ /* 0x000fc4000001ff00 */
[----:B------:R-:W-:Y:S01]  /*0150*/  CS2R R20, SRZ ;  /* 0x0000000000147805 */ /* 0x000fe2000001ff00 */
[----:B------:R-:W-:Y:S01]  /*0160*/  IMAD.MOV.U32 R26, RZ, RZ, RZ ;  /* 0x000000ffff1a7224 */ /* 0x000fe200078e00ff */
[----:B-1----:R-:W1:Y:S02]  /*0170*/  MUFU.RCP R5, R5 ;  /* 0x0000000500057308 */ /* 0x002e640000001000 */
[----:B-1----:R-:W-:-:S06]  /*0180*/  VIADD R2, R5, 0xffffffe ;  /* 0x0ffffffe05027836 */ /* 0x002fcc0000000000 */
[----:B------:R1:W3:Y:S02]  /*0190*/  F2I.FTZ.U32.TRUNC.NTZ R3, R2 ;  /* 0x0000000200037305 */ /* 0x0002e4000021f000 */
[----:B-1----:R-:W-:Y:S02]  /*01a0*/  IMAD.MOV.U32 R2, RZ, RZ, RZ ;  /* 0x000000ffff027224 */ /* 0x002fe400078e00ff */
[----:B---3--:R-:W-:-:S04]  /*01b0*/  IMAD.MOV R7, RZ, RZ, -R3 ;  /* 0x000000ffff077224 */ /* 0x008fc800078e0a03 */
[----:B------:R-:W-:-:S04]  /*01c0*/  IMAD R7, R7, R6, RZ ;  /* 0x0000000607077224 */ /* 0x000fc800078e02ff */
[----:B------:R-:W-:-:S04]  /*01d0*/  IMAD.HI.U32 R3, R3, R7, R2 ;  /* 0x0000000703037227 */ /* 0x000fc800078e0002 */
[----:B------:R-:W-:-:S04]  /*01e0*/  IMAD.MOV.U32 R7, RZ, RZ, R8 ;  /* 0x000000ffff077224 */ /* 0x000fc800078e0008 */
[----:B------:R-:W-:-:S04]  /*01f0*/  IMAD.HI.U32 R2, R3, R7, RZ ;  /* 0x0000000703027227 */ /* 0x000fc800078e00ff */
[----:B------:R-:W-:-:S04]  /*0200*/  IMAD.MOV R3, RZ, RZ, -R2 ;  /* 0x000000ffff037224 */ /* 0x000fc800078e0a02 */
[----:B------:R-:W-:-:S05]  /*0210*/  IMAD R3, R6, R3, R7 ;  /* 0x0000000306037224 */ /* 0x000fca00078e0207 */
[----:B------:R-:W-:-:S13]  /*0220*/  ISETP.GT.U32.AND P1, PT, R6, R3, PT ;  /* 0x000000030600720c */ /* 0x000fda0003f24070 */
[----:B------:R-:W-:Y:S02]  /*0230*/  @!P1 IMAD.IADD R3, R3, 0x1, -R6 ;  /* 0x0000000103039824 */ /* 0x000fe400078e0a06 */
[----:B------:R-:W-:Y:S01]  /*0240*/  @!P1 VIADD R2, R2, 0x1 ;  /* 0x0000000102029836 */ /* 0x000fe20000000000 */
[----:B------:R-:W-:Y:S02]  /*0250*/  ISETP.NE.AND P1, PT, RZ, UR7, PT ;  /* 0x00000007ff007c0c */ /* 0x000fe4000bf25270 */
[----:B------:R-:W-:Y:S02]  /*0260*/  ISETP.GE.U32.AND P0, PT, R3, R6, PT ;  /* 0x000000060300720c */ /* 0x000fe40003f06070 */
[----:B------:R-:W-:-:S04]  /*0270*/  LOP3.LUT R3, R0, UR7, RZ, 0x3c, !PT ;  /* 0x0000000700037c12 */ /* 0x000fc8000f8e3cff */
[----:B------:R-:W-:-:S07]  /*0280*/  ISETP.GE.AND P2, PT, R3, RZ, PT ;  /* 0x000000ff0300720c */ /* 0x000fce0003f46270 */
[----:B------:R-:W-:-:S06]  /*0290*/  @P0 VIADD R2, R2, 0x1 ;  /* 0x0000000102020836 */ /* 0x000fcc0000000000 */
[----:B------:R-:W-:Y:S01]  /*02a0*/  @!P2 IMAD.MOV R2, RZ, RZ, -R2 ;  /* 0x000000ffff02a224 */ /* 0x000fe200078e0a02 */
[----:B------:R-:W-:-:S05]  /*02b0*/  @!P1 LOP3.LUT R2, RZ, UR7, RZ, 0x33, !PT ;  /* 0x00000007ff029c12 */ /* 0x000fca000f8e33ff */
[----:B------:R-:W-:Y:S02]  /*02c0*/  IMAD.MOV R3, RZ, RZ, -R2 ;  /* 0x000000ffff037224 */ /* 0x000fe400078e0a02 */
[----:B------:R-:W-:Y:S02]  /*02d0*/  VIADD R32, R2, 0xfffffffe ;  /* 0xfffffffe02207836 */ /* 0x000fe40000000000 */
[----:B------:R-:W-:Y:S02]  /*02e0*/  IMAD R3, R3, UR7, R0 ;  /* 0x0000000703037c24 */ /* 0x000fe4000f8e0200 */
[C---:B------:R-:W-:Y:S01]  /*02f0*/  IMAD R30, R32.reuse, UR7, RZ ;  /* 0x00000007201e7c24 */ /* 0x040fe2000f8e02ff */
[----:B------:R-:W-:Y:S01]  /*0300*/  ISETP.GE.AND P3, PT, R32, UR6, PT ;  /* 0x0000000620007c0c */ /* 0x000fe2000bf66270 */
[C---:B------:R-:W-:Y:S01]  /*0310*/  VIADD R9, R3.reuse, 0xfffffffe ;  /* 0xfffffffe03097836 */ /* 0x040fe20000000000 */
[----:B------:R-:W-:Y:S01]  /*0320*/  SHF.R.S32.HI R28, RZ, 0x1f, R3 ;  /* 0x0000001fff1c7819 */ /* 0x000fe20000011403 */
[C---:B------:R-:W-:Y:S01]  /*0330*/  VIADD R17, R3.reuse, 0xffffffff ;  /* 0xffffffff03117836 */ /* 0x040fe20000000000 */
[----:B------:R-:W-:-:S02]  /*0340*/  IADD3 R6, P0, PT, R3, R30, RZ ;  /* 0x0000001e03067210 */ /* 0x000fc40007f1e0ff */
[C---:B------:R-:W-:Y:S02]  /*0350*/  LOP3.LUT R5, R9.reuse, R32, RZ, 0xfc, !PT ;  /* 0x0000002009057212 */ /* 0x040fe400078efcff */
[----:B------:R-:W-:Y:S02]  /*0360*/  LEA.HI.X.SX32 R7, R30, R28, 0x1, P0 ;  /* 0x0000001c1e077211 */ /* 0x000fe400000f0eff */
[----:B------:R-:W-:Y:S02]  /*0370*/  ISETP.GE.OR P0, PT, R9, UR7, P3 ;  /* 0x0000000709007c0c */ /* 0x000fe40009f06670 */
[----:B------:R-:W-:Y:S02]  /*0380*/  CS2R R8, SRZ ;  /* 0x0000000000087805 */ /* 0x000fe4000001ff00 */
[----:B------:R-:W-:Y:S02]  /*0390*/  SHF.R.U32.HI R5, RZ, 0x1f, R5 ;  /* 0x0000001fff057819 */ /* 0x000fe40000011605 */
[----:B0-----:R-:W-:-:S02]  /*03a0*/  LEA R22, P1, R6, UR8, 0x2 ;  /* 0x0000000806167c11 */ /* 0x001fc4000f8210ff */
[----:B------:R-:W-:Y:S01]  /*03b0*/  ISETP.EQ.U32.OR P0, PT, R5, 0x1, P0 ;  /* 0x000000010500780c */ /* 0x000fe20000702470 */
[----:B------:R-:W-:Y:S01]  /*03c0*/  HFMA2 R5, -RZ, RZ, 0, 0 ;  /* 0x00000000ff057431 */ /* 0x000fe200000001ff */
[----:B------:R-:W-:Y:S02]  /*03d0*/  LOP3.LUT R24, R17, UR7, R32, 0xfe, !PT ;  /* 0x0000000711187c12 */ /* 0x000fe4000f8efe20 */
[----:B------:R-:W-:Y:S02]  /*03e0*/  LEA.HI.X R23, R6, UR9, R7, 0x2, P1 ;  /* 0x0000000906177c11 */ /* 0x000fe400088f1407 */
[----:B------:R-:W-:Y:S02]  /*03f0*/  CS2R R6, SRZ ;  /* 0x0000000000067805 */ /* 0x000fe4000001ff00 */
[----:B------:R-:W-:Y:S02]  /*0400*/  @P3 LOP3.LUT R4, R4, 0x200, RZ, 0xfc, !PT ;  /* 0x0000020004043812 */ /* 0x000fe400078efcff */
[----:B------:R-:W-:-:S03]  /*0410*/  SHF.R.U32.HI R27, RZ, 0x1f, R24 ;  /* 0x0000001fff1b7819 */ /* 0x000fc60000011618 */
[----:B--2---:R-:W-:Y:S05]  /*0420*/  @P0 BRA `(.L_x_1) ;  /* 0x0000000400140947 */ /* 0x004fea0003800000 */
[----:B------:R-:W2:Y:S02]  /*0430*/  LDG.E R24, desc[UR4][R22.64+-0x8] ;  /* 0xfffff80416187981 */ /* 0x000ea4000c1e1900 */
[----:B--2---:R-:W-:-:S05]  /*0440*/  IMAD.SHL.U32 R24, R24, 0x4, RZ ;  /* 0x0000000418187824 */ /* 0x004fca00078e00ff */
[C---:B------:R-:W-:Y:S02]  /*0450*/  ISETP.EQ.AND P1, PT, R24.reuse, RZ, PT ;  /* 0x000000ff1800720c */ /* 0x040fe40003f22270 */
[C---:B------:R-:W-:Y:S02]  /*0460*/  ISETP.EQ.AND P0, PT, R24.reuse, 0x4, PT ;  /* 0x000000041800780c */ /* 0x040fe40003f02270 */
[C---:B------:R-:W-:Y:S02]  /*0470*/  ISETP.EQ.AND P3, PT, R24.reuse, 0x8, PT ;  /* 0x000000081800780c */ /* 0x040fe40003f62270 */
[C---:B------:R-:W-:Y:S02]  /*0480*/  ISETP.EQ.AND P2, PT, R24.reuse, 0xc, PT ;  /* 0x0000000c1800780c */ /* 0x040fe40003f42270 */
[C---:B------:R-:W-:Y:S02]  /*0490*/  ISETP.EQ.AND P4, PT, R24.reuse, 0x34, PT ;  /* 0x000000341800780c */ /* 0x040fe40003f82270 */
[----:B------:R-:W-:-:S02]  /*04a0*/  ISETP.EQ.AND P5, PT, R24, 0x38, PT ;  /* 0x000000381800780c */ /* 0x000fc40003fa2270 */
[C---:B------:R-:W-:Y:S01]  /*04b0*/  ISETP.EQ.AND P6, PT, R24.reuse, 0x3c, PT ;  /* 0x0000003c1800780c */ /* 0x040fe20003fc2270 */
[----:B------:R-:W-:Y:S01]  /*04c0*/  @P1 IMAD.MOV.U32 R25, RZ, RZ, R5 ;  /* 0x000000ffff191224 */ /* 0x000fe200078e0005 */
[C---:B------:R-:W-:Y:S01]  /*04d0*/  ISETP.EQ.AND P1, PT, R24.reuse, 0x10, PT ;  /* 0x000000101800780c */ /* 0x040fe20003f22270 */
[----:B------:R-:W-:Y:S01]  /*04e0*/  @P0 IMAD.MOV.U32 R25, RZ, RZ, R6 ;  /* 0x000000ffff190224 */ /* 0x000fe200078e0006 */
[C---:B------:R-:W-:Y:S01]  /*04f0*/  ISETP.EQ.AND P0, PT, R24.reuse, 0x14, PT ;  /* 0x000000141800780c */ /* 0x040fe20003f02270 */
[----:B------:R-:W-:Y:S01]  /*0500*/  @P3 IMAD.MOV.U32 R25, RZ, RZ, R7 ;  /* 0x000000ffff193224 */ /* 0x000fe200078e0007 */
[C---:B------:R-:W-:Y:S01]  /*0510*/  ISETP.EQ.AND P3, PT, R24.reuse, 0x30, PT ;  /* 0x000000301800780c */ /* 0x040fe20003f62270 */
[----:B------:R-:W-:Y:S01]  /*0520*/  @P2 IMAD.MOV.U32 R25, RZ, RZ, R8 ;  /* 0x000000ffff192224 */ /* 0x000fe200078e0008 */
[----:B------:R-:W-:Y:S02]  /*0530*/  ISETP.EQ.AND P2, PT, R24, 0x2c, PT ;  /* 0x0000002c1800780c */ /* 0x000fe40003f42270 */
[----:B------:R-:W-:-:S02]  /*0540*/  P2R R26, PR, RZ, 0x8 ;  /* 0x00000008ff1a7803 */ /* 0x000fc40000000000 */
[----:B------:R-:W-:-:S03]  /*0550*/  P2R R29, PR, RZ, 0x4 ;  /* 0x00000004ff1d7803 */ /* 0x000fc60000000000 */
[----:B------:R-:W-:Y:S01]  /*0560*/  @P1 IMAD.MOV.U32 R25, RZ, RZ, R9 ;  /* 0x000000ffff191224 */ /* 0x000fe200078e0009 */
[C---:B------:R-:W-:Y:S01]  /*0570*/  ISETP.EQ.AND P1, PT, R24.reuse, 0x28, PT ;  /* 0x000000281800780c */ /* 0x040fe20003f22270 */
[----:B------:R-:W-:Y:S01]  /*0580*/  @P0 IMAD.MOV.U32 R25, RZ, RZ, R10 ;  /* 0x000000ffff190224 */ /* 0x000fe200078e000a */
[----:B------:R-:W-:Y:S02]  /*0590*/  ISETP.EQ.AND P0, PT, R24, 0x18, PT ;  /* 0x000000181800780c */ /* 0x000fe40003f02270 */
[----:B------:R-:W-:-:S11]  /*05a0*/  P2R R31, PR, RZ, 0x2 ;  /* 0x00000002ff1f7803 */ /* 0x000fd60000000000 */
[----:B------:R-:W-:Y:S01]  /*05b0*/  @P0 IMAD.MOV.U32 R25, RZ, RZ, R11 ;  /* 0x000000ffff190224 */ /* 0x000fe200078e000b */
[----:B------:R-:W-:-:S13]  /*05c0*/  ISETP.EQ.AND P0, PT, R24, 0x1c, PT ;  /* 0x0000001c1800780c */ /* 0x000fda0003f02270 */
[----:B------:R-:W-:Y:S01]  /*05d0*/  @P0 IMAD.MOV.U32 R25, RZ, RZ, R12 ;  /* 0x000000ffff190224 */ /* 0x000fe200078e000c */
[----:B------:R-:W-:-:S13]  /*05e0*/  ISETP.EQ.AND P0, PT, R24, 0x20, PT ;  /* 0x000000201800780c */ /* 0x000fda0003f02270 */
[----:B------:R-:W-:Y:S02]  /*05f0*/  @P0 MOV R25, R13 ;  /* 0x0000000d00190202 */ /* 0x000fe40000000f00 */
[----:B------:R-:W-:-:S04]  /*0600*/  ISETP.EQ.AND P0, PT, R24, 0x24, PT ;  /* 0x000000241800780c */ /* 0x000fc80003f02270 */
[----:B------:R-:W-:-:S09]  /*0610*/  P2R R33, PR, RZ, 0x1 ;  /* 0x00000001ff217803 */ /* 0x000fd20000000000 */
[----:B------:R-:W-:Y:S01]  /*0620*/  @P0 IMAD.MOV.U32 R25, RZ, RZ, R14 ;  /* 0x000000ffff190224 */ /* 0x000fe200078e000e */
[C---:B------:R-:W-:Y:S01]  /*0630*/  ISETP.EQ.AND P0, PT, R24.reuse, RZ, PT ;  /* 0x000000ff1800720c */ /* 0x040fe20003f02270 */
[----:B------:R-:W-:Y:S01]  /*0640*/  @P1 IMAD.MOV.U32 R25, RZ, RZ, R15 ;  /* 0x000000ffff191224 */ /* 0x000fe200078e000f */
[C---:B------:R-:W-:Y:S01]  /*0650*/  ISETP.EQ.AND P1, PT, R24.reuse, 0xc, PT ;  /* 0x0000000c1800780c */ /* 0x040fe20003f22270 */
[----:B------:R-:W-:Y:S01]  /*0660*/  @P2 IMAD.MOV.U32 R25, RZ, RZ, R16 ;  /* 0x000000ffff192224 */ /* 0x000fe200078e0010 */
[C---:B------:R-:W-:Y:S01]  /*0670*/  ISETP.EQ.AND P2, PT, R24.reuse, 0x8, PT ;  /* 0x000000081800780c */ /* 0x040fe20003f42270 */
[----:B------:R-:W-:Y:S01]  /*0680*/  @P3 IMAD.MOV.U32 R25, RZ, RZ, R18 ;  /* 0x000000ffff193224 */ /* 0x000fe200078e0012 */
[----:B------:R-:W-:Y:S01]  /*0690*/  ISETP.EQ.AND P3, PT, R24, 0x4, PT ;  /* 0x000000041800780c */ /* 0x000fe20003f62270 */
[----:B------:R-:W-:Y:S02]  /*06a0*/  @P4 IMAD.MOV.U32 R25, RZ, RZ, R19 ;  /* 0x000000ffff194224 */ /* 0x000fe400078e0013 */
[----:B------:R-:W-:-:S02]  /*06b0*/  @P5 IMAD.MOV.U32 R25, RZ, RZ, R20 ;  /* 0x000000ffff195224 */ /* 0x000fc400078e0014 */
[----:B------:R-:W-:-:S04]  /*06c0*/  @P6 IMAD.MOV.U32 R25, RZ, RZ, R21 ;  /* 0x000000ffff196224 */ /* 0x000fc800078e0015 */
[----:B------:R-:W-:-:S04]  /*06d0*/  VIADD R25, R25, 0x1 ;  /* 0x0000000119197836 */ /* 0x000fc80000000000 */
[--C-:B------:R-:W-:Y:S01]  /*06e0*/  @P0 IMAD.MOV.U32 R5, RZ, RZ, R25.reuse ;  /* 0x000000ffff050224 */ /* 0x100fe200078e0019 */
[C---:B------:R-:W-:Y:S01]  /*06f0*/  ISETP.EQ.AND P0, PT, R24.reuse, 0x10, PT ;  /* 0x000000101800780c */ /* 0x040fe20003f02270 */
[--C-:B------:R-:W-:Y:S01]  /*0700*/  @P3 IMAD.MOV.U32 R6, RZ, RZ, R25.reuse ;  /* 0x000000ffff063224 */ /* 0x100fe200078e0019 */
[C---:B------:R-:W-:Y:S01]  /*0710*/  ISETP.EQ.AND P3, PT, R24.reuse, 0x14, PT ;  /* 0x000000141800780c */ /* 0x040fe20003f62270 */
[--C-:B------:R-:W-:Y:S01]  /*0720*/  @P2 IMAD.MOV.U32 R7, RZ, RZ, R25.reuse ;  /* 0x000000ffff072224 */ /* 0x100fe200078e0019 */
[C---:B------:R-:W-:Y:S01]  /*0730*/  ISETP.EQ.AND P2, PT, R24.reuse, 0x18, PT ;  /* 0x000000181800780c */ /* 0x040fe20003f42270 */
[--C-:B------:R-:W-:Y:S01]  /*0740*/  @P1 IMAD.MOV.U32 R8, RZ, RZ, R25.reuse ;  /* 0x000000ffff081224 */ /* 0x100fe200078e0019 */
[----:B------:R-:W-:Y:S01]  /*0750*/  ISETP.EQ.AND P1, PT, R24, 0x1c, PT ;  /* 0x0000001c1800780c */ /* 0x000fe20003f22270 */
[--C-:B------:R-:W-:Y:S02]  /*0760*/  @P4 IMAD.MOV.U32 R19, RZ, RZ, R25.reuse ;  /* 0x000000ffff134224 */ /* 0x100fe400078e0019 */
[----:B------:R-:W-:-:S02]  /*0770*/  @P5 IMAD.MOV.U32 R20, RZ, RZ, R25 ;  /* 0x000000ffff145224 */ /* 0x000fc400078e0019 */
[--C-:B------:R-:W-:Y:S02]  /*0780*/  @P6 IMAD.MOV.U32 R21, RZ, RZ, R25.reuse ;  /* 0x000000ffff156224 */ /* 0x100fe400078e0019 */
[----:B------:R-:W-:Y:S02]  /*0790*/  @P0 MOV R9, R25 ;  /* 0x0000001900090202 */ /* 0x000fe40000000f00 */
[----:B------:R-:W-:Y:S01]  /*07a0*/  ISETP.EQ.AND P0, PT, R24, 0x20, PT ;  /* 0x000000201800780c */ /* 0x000fe20003f02270 */
[--C-:B------:R-:W-:Y:S01]  /*07b0*/  @P3 IMAD.MOV.U32 R10, RZ, RZ, R25.reuse ;  /* 0x000000ffff0a3224 */ /* 0x100fe200078e0019 */
[----:B------:R-:W-:Y:S01]  /*07c0*/  ISETP.NE.AND P3, PT, R26, RZ, PT ;  /* 0x000000ff1a00720c */ /* 0x000fe20003f65270 */
[--C-:B------:R-:W-:Y:S01]  /*07d0*/  @P2 IMAD.MOV.U32 R11, RZ, RZ, R25.reuse ;  /* 0x000000ffff0b2224 */ /* 0x100fe200078e0019 */
[----:B------:R-:W-:Y:S01]  /*07e0*/  ISETP.NE.AND P2, PT, R29, RZ, PT ;  /* 0x000000ff1d00720c */ /* 0x000fe20003f45270 */
[----:B------:R-:W-:Y:S01]  /*07f0*/  @P1 IMAD.MOV.U32 R12, RZ, RZ, R25 ;  /* 0x000000ffff0c1224 */ /* 0x000fe200078e0019 */
[----:B------:R-:W-:Y:S01]  /*0800*/  ISETP.NE.AND P1, PT, R31, RZ, PT ;  /* 0x000000ff1f00720c */ /* 0x000fe20003f25270 */
[----:B------:R-:W-:-:S06]  /*0810*/  IMAD.MOV.U32 R26, RZ, RZ, 0x1 ;  /* 0x00000001ff1a7424 */ /* 0x000fcc00078e00ff */
[--C-:B------:R-:W-:Y:S01]  /*0820*/  @P0 IMAD.MOV.U32 R13, RZ, RZ, R25.reuse ;  /* 0x000000ffff0d0224 */ /* 0x100fe200078e0019 */
[----:B------:R-:W-:Y:S01]  /*0830*/  ISETP.NE.AND P0, PT, R33, RZ, PT ;  /* 0x000000ff2100720c */ /* 0x000fe20003f05270 */
[--C-:B------:R-:W-:Y:S02]  /*0840*/  @P3 IMAD.MOV.U32 R18, RZ, RZ, R25.reuse ;  /* 0x000000ffff123224 */ /* 0x100fe400078e0019 */
[--C-:B------:R-:W-:Y:S02]  /*0850*/  @P2 IMAD.MOV.U32 R16, RZ, RZ, R25.reuse ;  /* 0x000000ffff102224 */ /* 0x100fe400078e0019 */
[----:B------:R-:W-:-:S08]  /*0860*/  @P1 IMAD.MOV.U32 R15, RZ, RZ, R25 ;  /* 0x000000ffff0f1224 */ /* 0x000fd000078e0019 */
[----:B------:R-:W-:-:S07]  /*0870*/  @P0 IMAD.MOV.U32 R14, RZ, RZ, R25 ;  /* 0x000000ffff0e0224 */ /* 0x000fce00078e0019 */
.L_x_1:
[----:B------:R-:W-:Y:S05]  /*0880*/  BSYNC.RECONVERGENT B0 ;  /* 0x0000000000007941 */ /* 0x000fea0003800200 */
.L_x_0:
[----:B------:R-:W-:Y:S01]  /*0890*/  ISETP.NE.U32.AND P0, PT, R27, 0x1, PT ;  /* 0x000000011b00780c */ /* 0x000fe20003f05070 */
[----:B------:R-:W-:Y:S01]  /*08a0*/  BSSY.RECONVERGENT B0, `(.L_x_2) ;  /* 0x000004b000007945 */ /* 0x000fe20003800200 */
[----:B------:R-:W-:Y:S02]  /*08b0*/  IADD3 R34, PT, PT, R2, -0x2, RZ ;  /* 0xfffffffe02227810 */ /* 0x000fe40007ffe0ff */
[----:B------:R-:W-:Y:S02]  /*08c0*/  ISETP.GE.OR P0, PT, R32, UR6, !P0 ;  /* 0x0000000620007c0c */ /* 0x000fe4000c706670 */
[----:B------:R-:W-:-:S04]  /*08d0*/  LOP3.LUT R24, R3, UR7, R34, 0xfe, !PT ;  /* 0x0000000703187c12 */ /* 0x000fc8000f8efe22 */
[----:B------:R-:W-:-:S07]  /*08e0*/  SHF.R.U32.HI R27, RZ, 0x1f, R24 ;  /* 0x0000001fff1b7819 */ /* 0x000fce0000011618 */
[----:B------:R-:W-:Y:S05]  /*08f0*/  @P0 BRA `(.L_x_3) ;  /* 0x0000000400140947 */ /* 0x000fea0003800000 */
[----:B------:R-:W2:Y:S01]  /*0900*/  LDG.E R24, desc[UR4][R22.64+-0x4] ;  /* 0xfffffc0416187981 */ /* 0x000ea2000c1e1900 */
[----:B------:R-:W-:Y:S02]  /*0910*/  VIADD R26, R26, 0x1 ;  /* 0x000000011a1a7836 */ /* 0x000fe40000000000 */
        /* <DEDUP_REMOVED lines=27> */
[----:B------:R-:W-:Y:S01]  /*0ad0*/  @P0 IMAD.MOV.U32 R25, RZ, RZ, R13 ;  /* 0x000000ffff190224 */ /* 0x000fe200078e000d */
[----:B------:R-:W-:-:S04]  /*0ae0*/  ISETP.EQ.AND P0, PT, R24, 0x24, PT ;  /* 0x000000241800780c */ /* 0x000fc80003f02270 */
[----:B------:R-:W-:-:S09]  /*0af0*/  P2R R33, PR, RZ, 0x1 ;  /* 0x00000001ff217803 */ /* 0x000fd20000000000 */
[----:B------:R-:W-:Y:S01]  /*0b00*/  @P0 IMAD.MOV.U32 R25, RZ, RZ, R14 ;  /* 0x000000ffff190224 */ /* 0x000fe200078e000e */
[C---:B------:R-:W-:Y:S01]  /*0b10*/  ISETP.EQ.AND P0, PT, R24.reuse, RZ, PT ;  /* 0x000000ff1800720c */ /* 0x040fe20003f02270 */
[----:B------:R-:W-:Y:S01]  /*0b20*/  @P1 IMAD.MOV.U32 R25, RZ, RZ, R15 ;  /* 0x000000ffff191224 */ /* 0x000fe200078e000f */
[----:B------:R-:W-:Y:S01]  /*0b30*/  @P2 MOV R25, R16 ;  /* 0x0000001000192202 */ /* 0x000fe20000000f00 */
[----:B------:R-:W-:Y:S01]  /*0b40*/  @P3 IMAD.MOV.U32 R25, RZ, RZ, R18 ;  /* 0x000000ffff193224 */ /* 0x000fe200078e0012 */
[C---:B------:R-:W-:Y:S01]  /*0b50*/  ISETP.EQ.AND P3, PT, R24.reuse, 0x4, PT ;  /* 0x000000041800780c */ /* 0x040fe20003f62270 */
[----:B------:R-:W-:Y:S01]  /*0b60*/  @P4 IMAD.MOV.U32 R25, RZ, RZ, R19 ;  /* 0x000000ffff194224 */ /* 0x000fe200078e0013 */
[C---:B------:R-:W-:Y:S01]  /*0b70*/  ISETP.EQ.AND P2, PT, R24.reuse, 0x8, PT ;  /* 0x000000081800780c */ /* 0x040fe20003f42270 */
[----:B------:R-:W-:Y:S01]  /*0b80*/  @P5 IMAD.MOV.U32 R25, RZ, RZ, R20 ;  /* 0x000000ffff195224 */ /* 0x000fe200078e0014 */
[----:B------:R-:W-:Y:S01]  /*0b90*/  ISETP.EQ.AND P1, PT, R24, 0xc, PT ;  /* 0x0000000c1800780c */ /* 0x000fe20003f22270 */
        /* <DEDUP_REMOVED lines=13> */
[--C-:B------:R-:W-:Y:S01]  /*0c70*/  @P0 IMAD.MOV.U32 R9, RZ, RZ, R25.reuse ;  /* 0x000000ffff090224 */ /* 0x100fe200078e0019 */
[----:B------:R-:W-:Y:S01]  /*0c80*/  ISETP.EQ.AND P0, PT, R24, 0x20, PT ;  /* 0x000000201800780c */ /* 0x000fe20003f02270 */
[--C-:B------:R-:W-:Y:S01]  /*0c90*/  @P3 IMAD.MOV.U32 R10, RZ, RZ, R25.reuse ;  /* 0x000000ffff0a3224 */ /* 0x100fe200078e0019 */
[----:B------:R-:W-:Y:S01]  /*0ca0*/  ISETP.NE.AND P3, PT, R29, RZ, PT ;  /* 0x000000ff1d00720c */ /* 0x000fe20003f65270 */
[----:B------:R-:W-:Y:S01]  /*0cb0*/  @P2 IMAD.MOV.U32 R11, RZ, RZ, R25 ;  /* 0x000000ffff0b2224 */ /* 0x000fe200078e0019 */
[----:B------:R-:W-:Y:S02]  /*0cc0*/  ISETP.NE.AND P2, PT, R31, RZ, PT ;  /* 0x000000ff1f00720c */ /* 0x000fe40003f45270 */
[----:B------:R-:W-:Y:S02]  /*0cd0*/  @P1 MOV R12, R25 ;  /* 0x00000019000c1202 */ /* 0x000fe40000000f00 */
[----:B------:R-:W-:-:S05]  /*0ce0*/  ISETP.NE.AND P1, PT, R32, RZ, PT ;  /* 0x000000ff2000720c */ /* 0x000fca0003f25270 */
[--C-:B------:R-:W-:Y:S01]  /*0cf0*/  @P0 IMAD.MOV.U32 R13, RZ, RZ, R25.reuse ;  /* 0x000000ffff0d0224 */ /* 0x100fe200078e0019 */
[----:B------:R-:W-:Y:S01]  /*0d00*/  ISETP.NE.AND P0, PT, R33, RZ, PT ;  /* 0x000000ff2100720c */ /* 0x000fe20003f05270 */
[--C-:B------:R-:W-:Y:S02]  /*0d10*/  @P3 IMAD.MOV.U32 R18, RZ, RZ, R25.reuse ;  /* 0x000000ffff123224 */ /* 0x100fe400078e0019 */
[----:B------:R-:W-:-:S04]  /*0d20*/  @P2 IMAD.MOV.U32 R16, RZ, RZ, R25 ;  /* 0x000000ffff102224 */ /* 0x000fc800078e0019 */
[----:B------:R-:W-:-:S06]  /*0d30*/  @P1 IMAD.MOV.U32 R15, RZ, RZ, R25 ;  /* 0x000000ffff0f1224 */ /* 0x000fcc00078e0019 */
[----:B------:R-:W-:-:S07]  /*0d40*/  @P0 IMAD.MOV.U32 R14, RZ, RZ, R25 ;  /* 0x000000ffff0e0224 */ /* 0x000fce00078e0019 */
.L_x_3:
[----:B------:R-:W-:Y:S05]  /*0d50*/  BSYNC.RECONVERGENT B0 ;  /* 0x0000000000007941 */ /* 0x000fea0003800200 */
.L_x_2:
[----:B------:R-:W-:Y:S01]  /*0d60*/  ISETP.NE.U32.AND P0, PT, R27, 0x1, PT ;  /* 0x000000011b00780c */ /* 0x000fe20003f05070 */
[C---:B------:R-:W-:Y:S01]  /*0d70*/  VIADD R27, R3.reuse, 0x1 ;  /* 0x00000001031b7836 */ /* 0x040fe20000000000 */
[----:B------:R-:W-:Y:S01]  /*0d80*/  BSSY.RECONVERGENT B0, `(.L_x_4) ;  /* 0x000004f000007945 */ /* 0x000fe20003800200 */
[----:B------:R-:W-:Y:S01]  /*0d90*/  VIADD R32, R2, 0xfffffffe ;  /* 0xfffffffe02207836 */ /* 0x000fe20000000000 */
[----:B------:R-:W-:Y:S01]  /*0da0*/  ISETP.GE.OR P0, PT, R34, UR6, !P0 ;  /* 0x0000000622007c0c */ /* 0x000fe2000c706670 */
[----:B------:R-:W-:Y:S01]  /*0db0*/  VIADD R29, R3, 0x2 ;  /* 0x00000002031d7836 */ /* 0x000fe20000000000 */
[----:B------:R-:W-:-:S04]  /*0dc0*/  LOP3.LUT R33, R27, R34, RZ, 0xfc, !PT ;  /* 0x000000221b217212 */ /* 0x000fc800078efcff */
[----:B------:R-:W-:-:S07]  /*0dd0*/  LOP3.LUT R34, R29, R32, RZ, 0xfc, !PT ;  /* 0x000000201d227212 */ /* 0x000fce00078efcff */
[----:B------:R-:W-:Y:S05]  /*0de0*/  @P0 BRA `(.L_x_5) ;  /* 0x0000000400200947 */ /* 0x000fea0003800000 */
[----:B------:R-:W0:Y:S01]  /*0df0*/  LDC.64 R24, c[0x0][0x380] ;  /* 0x0000e000ff187b82 */ /* 0x000e220000000a00 */
[----:B------:R-:W-:-:S05]  /*0e00*/  IADD3 R31, PT, PT, R3, R30, RZ ;  /* 0x0000001e031f7210 */ /* 0x000fca0007ffe0ff */
[----:B0-----:R-:W-:-:S06]  /*0e10*/  IMAD.WIDE R24, R31, 0x4, R24 ;  /* 0x000000041f187825 */ /* 0x001fcc00078e0218 */
        /* <DEDUP_REMOVED lines=69> */
.L_x_5:
[----:B------:R-:W-:Y:S05]  /*1270*/  BSYNC.RECONVERGENT B0 ;  /* 0x0000000000007941 */ /* 0x000fea0003800200 */
.L_x_4:
[----:B------:R-:W-:Y:S01]  /*1280*/  LOP3.LUT P1, RZ, R4, 0x200, RZ, 0xc0, !PT ;  /* 0x0000020004ff7812 */ /* 0x000fe2000782c0ff */
[----:B------:R-:W-:Y:S01]  /*1290*/  VIADD R30, R2, 0xffffffff ;  /* 0xffffffff021e7836 */ /* 0x000fe20000000000 */
[----:B------:R-:W-:Y:S01]  /*12a0*/  SHF.R.U32.HI R33, RZ, 0x1f, R33 ;  /* 0x0000001fff217819 */ /* 0x000fe20000011621 */
[----:B------:R-:W-:Y:S01]  /*12b0*/  VIADD R25, R3, 0xfffffffe ;  /* 0xfffffffe03197836 */ /* 0x000fe20000000000 */
[----:B------:R-:W-:Y:S01]  /*12c0*/  ISETP.GE.OR P0, PT, R27, UR7, P1 ;  /* 0x000000071b007c0c */ /* 0x000fe20008f06670 */
[----:B------:R-:W-:Y:S01]  /*12d0*/  IMAD R32, R32, UR7, RZ ;  /* 0x0000000720207c24 */ /* 0x000fe2000f8e02ff */
[----:B------:R-:W-:Y:S01]  /*12e0*/  ISETP.GE.OR P1, PT, R29, UR7, P1 ;  /* 0x000000071d007c0c */ /* 0x000fe20008f26670 */
[----:B------:R-:W-:Y:S01]  /*12f0*/  BSSY.RECONVERGENT B0, `(.L_x_6) ;  /* 0x000004d000007945 */ /* 0x000fe20003800200 */
[----:B------:R-:W-:Y:S01]  /*1300*/  ISETP.EQ.U32.OR P0, PT, R33, 0x1, P0 ;  /* 0x000000012100780c */ /* 0x000fe20000702470 */
[----:B------:R-:W-:Y:S01]  /*1310*/  VIADD R32, R32, UR7 ;  /* 0x0000000720207c36 */ /* 0x000fe20008000000 */
[----:B------:R-:W-:-:S02]  /*1320*/  SHF.R.U32.HI R34, RZ, 0x1f, R34 ;  /* 0x0000001fff227819 */ /* 0x000fc40000011622 */
[----:B------:R-:W-:Y:S02]  /*1330*/  LOP3.LUT R24, R25, R30, RZ, 0xfc, !PT ;  /* 0x0000001e19187212 */ /* 0x000fe400078efcff */
[----:B------:R-:W-:-:S04]  /*1340*/  ISETP.EQ.U32.OR P1, PT, R34, 0x1, P1 ;  /* 0x000000012200780c */ /* 0x000fc80000f22470 */
[----:B------:R-:W-:-:S03]  /*1350*/  P2R R38, PR, RZ, 0x2 ;  /* 0x00000002ff267803 */ /* 0x000fc60000000000 */
[----:B------:R-:W-:Y:S06]  /*1360*/  @P0 BRA `(.L_x_7) ;  /* 0x0000000400140947 */ /* 0x000fec0003800000 */
[----:B------:R-:W2:Y:S01]  /*1370*/  LDG.E R31, desc[UR4][R22.64+0x4] ;  /* 0x00000404161f7981 */ /* 0x000ea2000c1e1900 */
[----:B------:R-:W-:Y:S01]  /*1380*/  VIADD R26, R26, 0x1 ;  /* 0x000000011a1a7836 */ /* 0x000fe20000000000 */
[----:B--2---:R-:W-:-:S04]  /*1390*/  SHF.L.U32 R31, R31, 0x2, RZ ;  /* 0x000000021f1f7819 */ /* 0x004fc800000006ff */
        /* <DEDUP_REMOVED lines=32> */
[C---:B------:R-:W-:Y:S01]  /*15a0*/  ISETP.EQ.AND P1, PT, R31.reuse, 0xc, PT ;  /* 0x0000000c1f00780c */ /* 0x040fe20003f22270 */
[----:B------:R-:W-:Y:S01]  /*15b0*/  @P2 IMAD.MOV.U32 R33, RZ, RZ, R16 ;  /* 0x000000ffff212224 */ /* 0x000fe200078e0010 */
[----:B------:R-:W-:Y:S01]  /*15c0*/  @P3 MOV R33, R18 ;  /* 0x0000001200213202 */ /* 0x000fe20000000f00 */
        /* <DEDUP_REMOVED lines=21> */
[--C-:B------:R-:W-:Y:S01]  /*1720*/  @P2 IMAD.MOV.U32 R11, RZ, RZ, R33.reuse ;  /* 0x000000ffff0b2224 */ /* 0x100fe200078e0021 */
[----:B------:R-:W-:Y:S01]  /*1730*/  ISETP.NE.AND P2, PT, R35, RZ, PT ;  /* 0x000000ff2300720c */ /* 0x000fe20003f45270 */
[----:B------:R-:W-:Y:S01]  /*1740*/  @P1 IMAD.MOV.U32 R12, RZ, RZ, R33 ;  /* 0x000000ffff0c1224 */ /* 0x000fe200078e0021 */
[----:B------:R-:W-:-:S07]  /*1750*/  ISETP.NE.AND P1, PT, R36, RZ, PT ;  /* 0x000000ff2400720c */ /* 0x000fce0003f25270 */
[----:B------:R-:W-:Y:S02]  /*1760*/  @P0 MOV R13, R33 ;  /* 0x00000021000d0202 */ /* 0x000fe40000000f00 */
[----:B------:R-:W-:Y:S01]  /*1770*/  ISETP.NE.AND P0, PT, R37, RZ, PT ;  /* 0x000000ff2500720c */ /* 0x000fe20003f05270 */
[--C-:B------:R-:W-:Y:S02]  /*1780*/  @P3 IMAD.MOV.U32 R18, RZ, RZ, R33.reuse ;  /* 0x000000ffff123224 */ /* 0x100fe400078e0021 */
[--C-:B------:R-:W-:Y:S02]  /*1790*/  @P2 IMAD.MOV.U32 R16, RZ, RZ, R33.reuse ;  /* 0x000000ffff102224 */ /* 0x100fe400078e0021 */
[----:B------:R-:W-:-:S08]  /*17a0*/  @P1 IMAD.MOV.U32 R15, RZ, RZ, R33 ;  /* 0x000000ffff0f1224 */ /* 0x000fd000078e0021 */
[----:B------:R-:W-:-:S07]  /*17b0*/  @P0 IMAD.MOV.U32 R14, RZ, RZ, R33 ;  /* 0x000000ffff0e0224 */ /* 0x000fce00078e0021 */
.L_x_7:
[----:B------:R-:W-:Y:S05]  /*17c0*/  BSYNC.RECONVERGENT B0 ;  /* 0x0000000000007941 */ /* 0x000fea0003800200 */
.L_x_6:
[----:B------:R-:W-:Y:S01]  /*17d0*/  ISETP.NE.AND P0, PT, R38, RZ, PT ;  /* 0x000000ff2600720c */ /* 0x000fe20003f05270 */
[----:B------:R-:W-:-:S12]  /*17e0*/  BSSY.RECONVERGENT B0, `(.L_x_8) ;  /* 0x0000047000007945 */ /* 0x000fd80003800200 */
        /* <DEDUP_REMOVED lines=16> */
[C---:B------:R-:W-:Y:S02]  /*18f0*/  ISETP.EQ.AND P0, PT, R31.reuse, 0x18, PT ;  /* 0x000000181f00780c */ /* 0x040fe40003f02270 */
[----:B------:R-:W-:Y:S02]  /*1900*/  @P3 MOV R33, R8 ;  /* 0x0000000800213202 */ /* 0x000fe40000000f00 */
[----:B------:R-:W-:-:S04]  /*1910*/  ISETP.EQ.AND P3, PT, R31, 0x30, PT ;  /* 0x000000301f00780c */ /* 0x000fc80003f62270 */
[----:B------:R-:W-:Y:S01]  /*1920*/  P2R R22, PR, RZ, 0x8 ;  /* 0x00000008ff167803 */ /* 0x000fe20000000000 */
[----:B------:R-:W-:Y:S01]  /*1930*/  @P2 IMAD.MOV.U32 R33, RZ, RZ, R9 ;  /* 0x000000ffff212224 */ /* 0x000fe200078e0009 */
[C---:B------:R-:W-:Y:S01]  /*1940*/  ISETP.EQ.AND P2, PT, R31.reuse, 0x2c, PT ;  /* 0x0000002c1f00780c */ /* 0x040fe20003f42270 */
[----:B------:R-:W-:Y:S01]  /*1950*/  @P1 IMAD.MOV.U32 R33, RZ, RZ, R10 ;  /* 0x000000ffff211224 */ /* 0x000fe200078e000a */
[C---:B------:R-:W-:Y:S01]  /*1960*/  ISETP.EQ.AND P1, PT, R31.reuse, 0x28, PT ;  /* 0x000000281f00780c */ /* 0x040fe20003f22270 */
[----:B------:R-:W-:Y:S01]  /*1970*/  @P0 IMAD.MOV.U32 R33, RZ, RZ, R11 ;  /* 0x000000ffff210224 */ /* 0x000fe200078e000b */
[----:B------:R-:W-:Y:S02]  /*1980*/  ISETP.EQ.AND P0, PT, R31, 0x1c, PT ;  /* 0x0000001c1f00780c */ /* 0x000fe40003f02270 */
[----:B------:R-:W-:Y:S02]  /*1990*/  P2R R34, PR, RZ, 0x2 ;  /* 0x00000002ff227803 */ /* 0x000fe40000000000 */
[----:B------:R-:W-:-:S09]  /*19a0*/  P2R R23, PR, RZ, 0x4 ;  /* 0x00000004ff177803 */ /* 0x000fd20000000000 */
        /* <DEDUP_REMOVED lines=15> */
[----:B------:R-:W-:-:S05]  /*1aa0*/  @P6 IMAD.MOV.U32 R33, RZ, RZ, R21 ;  /* 0x000000ffff216224 */ /* 0x000fca00078e0015 */
[----:B------:R-:W-:-:S05]  /*1ab0*/  IADD3 R33, PT, PT, R33, 0x1, RZ ;  /* 0x0000000121217810 */ /* 0x000fca0007ffe0ff */
        /* <DEDUP_REMOVED lines=19> */
[--C-:B------:R-:W-:Y:S01]  /*1bf0*/  @P0 IMAD.MOV.U32 R13, RZ, RZ, R33.reuse ;  /* 0x000000ffff0d0224 */ /* 0x100fe200078e0021 */
[----:B------:R-:W-:Y:S02]  /*1c00*/  ISETP.NE.AND P0, PT, R35, RZ, PT ;  /* 0x000000ff2300720c */ /* 0x000fe40003f05270 */
[----:B------:R-:W-:Y:S01]  /*1c10*/  @P3 MOV R18, R33 ;  /* 0x0000002100123202 */ /* 0x000fe20000000f00 */
[--C-:B------:R-:W-:Y:S02]  /*1c20*/  @P2 IMAD.MOV.U32 R16, RZ, RZ, R33.reuse ;  /* 0x000000ffff102224 */ /* 0x100fe400078e0021 */
[----:B------:R-:W-:-:S08]  /*1c30*/  @P1 IMAD.MOV.U32 R15, RZ, RZ, R33 ;  /* 0x000000ffff0f1224 */ /* 0x000fd000078e0021 */
[----:B------:R-:W-:-:S07]  /*1c40*/  @P0 IMAD.MOV.U32 R14, RZ, RZ, R33 ;  /* 0x000000ffff0e0224 */ /* 0x000fce00078e0021 */
.L_x_9:
[----:B------:R-:W-:Y:S05]  /*1c50*/  BSYNC.RECONVERGENT B0 ;  /* 0x0000000000007941 */ /* 0x000fea0003800200 */
.L_x_8:
[----:B------:R-:W-:Y:S01]  /*1c60*/  ISETP.GE.AND P0, PT, R25, UR7, PT ;  /* 0x0000000719007c0c */ /* 0x000fe2000bf06270 */
[----:B------:R-:W-:Y:S01]  /*1c70*/  BSSY.RECONVERGENT B0, `(.L_x_10) ;  /* 0x0000050000007945 */ /* 0x000fe20003800200 */
[----:B------:R-:W-:Y:S02]  /*1c80*/  SHF.R.U32.HI R24, RZ, 0x1f, R24 ;  /* 0x0000001fff187819 */ /* 0x000fe40000011618 */
[----:B------:R-:W-:Y:S02]  /*1c90*/  IADD3 R23, P1, PT, R3, R32, RZ ;  /* 0x0000002003177210 */ /* 0x000fe40007f3e0ff */
[----:B------:R-:W-:Y:S02]  /*1ca0*/  ISETP.EQ.U32.OR P0, PT, R24, 0x1, P0 ;  /* 0x000000011800780c */ /* 0x000fe40000702470 */
[----:B------:R-:W-:Y:S02]  /*1cb0*/  LEA.HI.X.SX32 R28, R32, R28, 0x1, P1 ;  /* 0x0000001c201c7211 */ /* 0x000fe400008f0eff */
[----:B------:R-:W-:-:S02]  /*1cc0*/  ISETP.GT.OR P0, PT, R2, UR6, P0 ;  /* 0x0000000602007c0c */ /* 0x000fc40008704670 */
[----:B------:R-:W-:Y:S02]  /*1cd0*/  LEA R22, P1, R23, UR8, 0x2 ;  /* 0x0000000817167c11 */ /* 0x000fe4000f8210ff */
[----:B------:R-:W-:Y:S02]  /*1ce0*/  LOP3.LUT R24, R17, UR7, R30, 0xfe, !PT ;  /* 0x0000000711187c12 */ /* 0x000fe4000f8efe1e */
[----:B------:R-:W-:Y:S02]  /*1cf0*/  LEA.HI.X R23, R23, UR9, R28, 0x2, P1 ;  /* 0x0000000917177c11 */ /* 0x000fe400088f141c */
[----:B------:R-:W-:-:S05]  /*1d00*/  SHF.R.U32.HI R28, RZ, 0x1f, R24 ;  /* 0x0000001fff1c7819 */ /* 0x000fca0000011618 */
[----:B------:R-:W-:Y:S05]  /*1d10*/  @P0 BRA `(.L_x_11) ;  /* 0x0000000400140947 */ /* 0x000fea0003800000 */
[----:B------:R-:W2:Y:S01]  /*1d20*/  LDG.E R24, desc[UR4][R22.64+-0x8] ;  /* 0xfffff80416187981 */ /* 0x000ea2000c1e1900 */
[----:B------:R-:W-:Y:S01]  /*1d30*/  IADD3 R26, PT, PT, R26, 0x1, RZ ;  /* 0x000000011a1a7810 */ /* 0x000fe20007ffe0ff */
        /* <DEDUP_REMOVED lines=15> */
[----:B------:R-:W-:-:S04]  /*1e30*/  ISETP.EQ.AND P3, PT, R24, 0x30, PT ;  /* 0x000000301800780c */ /* 0x000fc80003f62270 */
[----:B------:R-:W-:-:S03]  /*1e40*/  P2R R31, PR, RZ, 0x8 ;  /* 0x00000008ff1f7803 */ /* 0x000fc60000000000 */
        /* <DEDUP_REMOVED lines=8> */
[----:B------:R-:W-:Y:S02]  /*1ed0*/  @P0 MOV R25, R12 ;  /* 0x0000000c00190202 */ /* 0x000fe40000000f00 */
        /* <DEDUP_REMOVED lines=19> */
[----:B------:R-:W-:Y:S01]  /*2010*/  @P1 MOV R8, R25 ;  /* 0x0000001900081202 */ /* 0x000fe20000000f00 */
[--C-:B------:R-:W-:Y:S01]  /*2020*/  @P2 IMAD.MOV.U32 R7, RZ, RZ, R25.reuse ;  /* 0x000000ffff072224 */ /* 0x100fe200078e0019 */
[C---:B------:R-:W-:Y:S01]  /*2030*/  ISETP.EQ.AND P3, PT, R24.reuse, 0x14, PT ;  /* 0x000000141800780c */ /* 0x040fe20003f62270 */
[--C-:B------:R-:W-:Y:S01]  /*2040*/  @P4 IMAD.MOV.U32 R19, RZ, RZ, R25.reuse ;  /* 0x000000ffff134224 */ /* 0x100fe200078e0019 */
[C---:B------:R-:W-:Y:S01]  /*2050*/  ISETP.EQ.AND P2, PT, R24.reuse, 0x18, PT ;  /* 0x000000181800780c */ /* 0x040fe20003f42270 */
[--C-:B------:R-:W-:Y:S01]  /*2060*/  @P5 IMAD.MOV.U32 R20, RZ, RZ, R25.reuse ;  /* 0x000000ffff145224 */ /* 0x100fe200078e0019 */
[----:B------:R-:W-:Y:S01]  /*2070*/  ISETP.EQ.AND P1, PT, R24, 0x1c, PT ;  /* 0x0000001c1800780c */ /* 0x000fe20003f22270 */
[----:B------:R-:W-:-:S04]  /*2080*/  @P6 IMAD.MOV.U32 R21, RZ, RZ, R25 ;  /* 0x000000ffff156224 */ /* 0x000fc800078e0019 */
[----:B------:R-:W-:Y:S01]  /*2090*/  @P0 IMAD.MOV.U32 R9, RZ, RZ, R25 ;  /* 0x000000ffff090224 */ /* 0x000fe200078e0019 */
[----:B------:R-:W-:-:S03]  /*20a0*/  ISETP.EQ.AND P0, PT, R24, 0x20, PT ;  /* 0x000000201800780c */ /* 0x000fc60003f02270 */
[--C-:B------:R-:W-:Y:S01]  /*20b0*/  @P3 IMAD.MOV.U32 R10, RZ, RZ, R25.reuse ;  /* 0x000000ffff0a3224 */ /* 0x100fe200078e0019 */
[----:B------:R-:W-:Y:S01]  /*20c0*/  ISETP.NE.AND P3, PT, R31, RZ, PT ;  /* 0x000000ff1f00720c */ /* 0x000fe20003f65270 */
[--C-:B------:R-:W-:Y:S01]  /*20d0*/  @P2 IMAD.MOV.U32 R11, RZ, RZ, R25.reuse ;  /* 0x000000ffff0b2224 */ /* 0x100fe200078e0019 */
[----:B------:R-:W-:Y:S01]  /*20e0*/  ISETP.NE.AND P2, PT, R33, RZ, PT ;  /* 0x000000ff2100720c */ /* 0x000fe20003f45270 */
[----:B------:R-:W-:Y:S01]  /*20f0*/  @P1 IMAD.MOV.U32 R12, RZ, RZ, R25 ;  /* 0x000000ffff0c1224 */ /* 0x000fe200078e0019 */
[----:B------:R-:W-:-:S05]  /*2100*/  ISETP.NE.AND P1, PT, R34, RZ, PT ;  /* 0x000000ff2200720c */ /* 0x000fca0003f25270 */
[----:B------:R-:W-:Y:S01]  /*2110*/  @P0 IMAD.MOV.U32 R13, RZ, RZ, R25 ;  /* 0x000000ffff0d0224 */ /* 0x000fe200078e0019 */
[----:B------:R-:W-:-:S03]  /*2120*/  ISETP.NE.AND P0, PT, R35, RZ, PT ;  /* 0x000000ff2300720c */ /* 0x000fc60003f05270 */
[--C-:B------:R-:W-:Y:S02]  /*2130*/  @P3 IMAD.MOV.U32 R18, RZ, RZ, R25.reuse ;  /* 0x000000ffff123224 */ /* 0x100fe400078e0019 */
[--C-:B------:R-:W-:Y:S02]  /*2140*/  @P2 IMAD.MOV.U32 R16, RZ, RZ, R25.reuse ;  /* 0x000000ffff102224 */ /* 0x100fe400078e0019 */
[----:B------:R-:W-:-:S06]  /*2150*/  @P1 IMAD.MOV.U32 R15, RZ, RZ, R25 ;  /* 0x000000ffff0f1224 */ /* 0x000fcc00078e0019 */
[----:B------:R-:W-:-:S07]  /*2160*/  @P0 IMAD.MOV.U32 R14, RZ, RZ, R25 ;  /* 0x000000ffff0e0224 */ /* 0x000fce00078e0019 */
.L_x_11:
[----:B------:R-:W-:Y:S05]  /*2170*/  BSYNC.RECONVERGENT B0 ;  /* 0x0000000000007941 */ /* 0x000fea0003800200 */
.L_x_10:
[----:B------:R-:W-:Y:S01]  /*2180*/  ISETP.NE.U32.AND P0, PT, R28, 0x1, PT ;  /* 0x000000011c00780c */ /* 0x000fe20003f05070 */
[----:B------:R-:W-:Y:S01]  /*2190*/  BSSY.RECONVERGENT B0, `(.L_x_12) ;  /* 0x000004a000007945 */ /* 0x000fe20003800200 */
[----:B------:R-:W-:Y:S02]  /*21a0*/  LOP3.LUT R24, R3, UR7, R30, 0xfe, !PT ;  /* 0x0000000703187c12 */ /* 0x000fe4000f8efe1e */
[----:B------:R-:W-:Y:S02]  /*21b0*/  ISETP.GT.OR P0, PT, R2, UR6, !P0 ;  /* 0x0000000602007c0c */ /* 0x000fe4000c704670 */
[----:B------:R-:W-:-:S11]  /*21c0*/  SHF.R.U32.HI R28, RZ, 0x1f, R24 ;  /* 0x0000001fff1c7819 */ /* 0x000fd60000011618 */
        /* <DEDUP_REMOVED lines=70> */
.L_x_13:
[----:B------:R-:W-:Y:S05]  /*2630*/  BSYNC.RECONVERGENT B0 ;  /* 0x0000000000007941 */ /* 0x000fea0003800200 */
.L_x_12:
[----:B------:R-:W-:Y:S01]  /*2640*/  ISETP.NE.U32.AND P0, PT, R28, 0x1, PT ;  /* 0x000000011c00780c */ /* 0x000fe20003f05070 */
[----:B------:R-:W-:Y:S01]  /*2650*/  BSSY.RECONVERGENT B0, `(.L_x_14) ;  /* 0x000004c000007945 */ /* 0x000fe20003800200 */
[----:B------:R-:W-:Y:S02]  /*2660*/  LOP3.LUT R33, R27, R30, RZ, 0xfc, !PT ;  /* 0x0000001e1b217212 */ /* 0x000fe400078efcff */
[----:B------:R-:W-:-:S13]  /*2670*/  ISETP.GT.OR P0, PT, R2, UR6, !P0 ;  /* 0x0000000602007c0c */ /* 0x000fda000c704670 */
[----:B------:R-:W-:Y:S05]  /*2680*/  @P0 BRA `(.L_x_15) ;  /* 0x0000000400200947 */ /* 0x000fea0003800000 */
[----:B------:R-:W0:Y:S01]  /*2690*/  LDC.64 R24, c[0x0][0x380] ;  /* 0x0000e000ff187b82 */ /* 0x000e220000000a00 */
[----:B------:R-:W-:-:S04]  /*26a0*/  IMAD.IADD R31, R3, 0x1, R32 ;  /* 0x00000001031f7824 */ /* 0x000fc800078e0220 */
        /* <DEDUP_REMOVED lines=12> */
[C---:B------:R-:W-:Y:S02]  /*2770*/  ISETP.EQ.AND P2, PT, R28.reuse, 0x10, PT ;  /* 0x000000101c00780c */ /* 0x040fe40003f42270 */
[----:B------:R-:W-:Y:S01]  /*2780*/  @P1 MOV R31, R6 ;  /* 0x00000006001f1202 */ /* 0x000fe20000000f00 */
[----:B------:R-:W-:Y:S01]  /*2790*/  @P0 IMAD.MOV.U32 R31, RZ, RZ, R7 ;  /* 0x000000ffff1f0224 */ /* 0x000fe200078e0007 */
[C---:B------:R-:W-:Y:S01]  /*27a0*/  ISETP.EQ.AND P1, PT, R28.reuse, 0x14, PT ;  /* 0x000000141c00780c */ /* 0x040fe20003f22270 */
[----:B------:R-:W-:Y:S01]  /*27b0*/  @P3 IMAD.MOV.U32 R31, RZ, RZ, R8 ;  /* 0x000000ffff1f3224 */ /* 0x000fe200078e0008 */
[C---:B------:R-:W-:Y:S02]  /*27c0*/  ISETP.EQ.AND P0, PT, R28.reuse, 0x18, PT ;  /* 0x000000181c00780c */ /* 0x040fe40003f02270 */
[----:B------:R-:W-:-:S04]  /*27d0*/  ISETP.EQ.AND P3, PT, R28, 0x30, PT ;  /* 0x000000301c00780c */ /* 0x000fc80003f62270 */
[----:B------:R-:W-:Y:S01]  /*27e0*/  P2R R24, PR, RZ, 0x8 ;  /* 0x00000008ff187803 */ /* 0x000fe20000000000 */
[----:B------:R-:W-:Y:S01]  /*27f0*/  @P2 IMAD.MOV.U32 R31, RZ, RZ, R9 ;  /* 0x000000ffff1f2224 */ /* 0x000fe200078e0009 */
[----:B------:R-:W-:-:S03]  /*2800*/  ISETP.EQ.AND P2, PT, R28, 0x2c, PT ;  /* 0x0000002c1c00780c */ /* 0x000fc60003f42270 */
        /* <DEDUP_REMOVED lines=19> */
[----:B------:R-:W-:Y:S01]  /*2940*/  @P4 IMAD.MOV.U32 R31, RZ, RZ, R19 ;  /* 0x000000ffff1f4224 */ /* 0x000fe200078e0013 */
[----:B------:R-:W-:Y:S01]  /*2950*/  @P5 MOV R31, R20 ;  /* 0x00000014001f5202 */ /* 0x000fe20000000f00 */
        /* <DEDUP_REMOVED lines=22> */
[----:B------:R-:W-:Y:S01]  /*2ac0*/  ISETP.NE.AND P0, PT, R35, RZ, PT ;  /* 0x000000ff2300720c */ /* 0x000fe20003f05270 */
[--C-:B------:R-:W-:Y:S02]  /*2ad0*/  @P3 IMAD.MOV.U32 R18, RZ, RZ, R31.reuse ;  /* 0x000000ffff123224 */ /* 0x100fe400078e001f */
[----:B------:R-:W-:Y:S02]  /*2ae0*/  @P2 IMAD.MOV.U32 R16, RZ, RZ, R31 ;  /* 0x000000ffff102224 */ /* 0x000fe400078e001f */
[----:B------:R-:W-:-:S08]  /*2af0*/  @P1 MOV R15, R31 ;  /* 0x0000001f000f1202 */ /* 0x000fd00000000f00 */
[----:B------:R-:W-:-:S07]  /*2b00*/  @P0 IMAD.MOV.U32 R14, RZ, RZ, R31 ;  /* 0x000000ffff0e0224 */ /* 0x000fce00078e001f */
.L_x_15:
[----:B------:R-:W-:Y:S05]  /*2b10*/  BSYNC.RECONVERGENT B0 ;  /* 0x0000000000007941 */ /* 0x000fea0003800200 */
.L_x_14:
[----:B------:R-:W-:Y:S01]  /*2b20*/  ISETP.GE.AND P0, PT, R27, UR7, PT ;  /* 0x000000071b007c0c */ /* 0x000fe2000bf06270 */
[----:B------:R-:W-:Y:S01]  /*2b30*/  BSSY.RECONVERGENT B0, `(.L_x_16) ;  /* 0x000004b000007945 */ /* 0x000fe20003800200 */
[----:B------:R-:W-:Y:S02]  /*2b40*/  SHF.R.U32.HI R33, RZ, 0x1f, R33 ;  /* 0x0000001fff217819 */ /* 0x000fe40000011621 */
[----:B------:R-:W-:Y:S02]  /*2b50*/  LOP3.LUT R30, R29, R30, RZ, 0xfc, !PT ;  /* 0x0000001e1d1e7212 */ /* 0x000fe400078efcff */
[----:B------:R-:W-:-:S04]  /*2b60*/  ISETP.EQ.U32.OR P0, PT, R33, 0x1, P0 ;  /* 0x000000012100780c */ /* 0x000fc80000702470 */
[----:B------:R-:W-:-:S13]  /*2b70*/  ISETP.GT.OR P0, PT, R2, UR6, P0 ;  /* 0x0000000602007c0c */ /* 0x000fda0008704670 */
        /* <DEDUP_REMOVED lines=21> */
[C---:B------:R-:W-:Y:S02]  /*2cd0*/  ISETP.EQ.AND P2, PT, R24.reuse, 0x2c, PT ;  /* 0x0000002c1800780c */ /* 0x040fe40003f42270 */
[----:B------:R-:W-:Y:S01]  /*2ce0*/  @P1 MOV R25, R10 ;  /* 0x0000000a00191202 */ /* 0x000fe20000000f00 */
[----:B------:R-:W-:Y:S01]  /*2cf0*/  @P0 IMAD.MOV.U32 R25, RZ, RZ, R11 ;  /* 0x000000ffff190224 */ /* 0x000fe200078e000b */
[C---:B------:R-:W-:Y:S02]  /*2d00*/  ISETP.EQ.AND P0, PT, R24.reuse, 0x1c, PT ;  /* 0x0000001c1800780c */ /* 0x040fe40003f02270 */
[----:B------:R-:W-:Y:S02]  /*2d10*/  ISETP.EQ.AND P1, PT, R24, 0x28, PT ;  /* 0x000000281800780c */ /* 0x000fe40003f22270 */
[----:B------:R-:W-:Y:S02]  /*2d20*/  P2R R31, PR, RZ, 0x4 ;  /* 0x00000004ff1f7803 */ /* 0x000fe40000000000 */
[----:B------:R-:W-:-:S07]  /*2d30*/  P2R R33, PR, RZ, 0x2 ;  /* 0x00000002ff217803 */ /* 0x000fce0000000000 */
        /* <DEDUP_REMOVED lines=20> */
[-C--:B------:R-:W-:Y:S01]  /*2e80*/  @P3 MOV R6, R25.reuse ;  /* 0x0000001900063202 */ /* 0x080fe20000000f00 */
[--C-:B------:R-:W-:Y:S01]  /*2e90*/  @P1 IMAD.MOV.U32 R8, RZ, RZ, R25.reuse ;  /* 0x000000ffff081224 */ /* 0x100fe200078e0019 */
[C---:B------:R-:W-:Y:S01]  /*2ea0*/  ISETP.EQ.AND P3, PT, R24.reuse, 0x14, PT ;  /* 0x000000141800780c */ /* 0x040fe20003f62270 */
[--C-:B------:R-:W-:Y:S01]  /*2eb0*/  @P4 IMAD.MOV.U32 R19, RZ, RZ, R25.reuse ;  /* 0x000000ffff134224 */ /* 0x100fe200078e0019 */
[C---:B------:R-:W-:Y:S01]  /*2ec0*/  ISETP.EQ.AND P2, PT, R24.reuse, 0x18, PT ;  /* 0x000000181800780c */ /* 0x040fe20003f42270 */
[----:B------:R-:W-:Y:S01]  /*2ed0*/  @P6 IMAD.MOV.U32 R21, RZ, RZ, R25 ;  /* 0x000000ffff156224 */ /* 0x000fe200078e0019 */
[----:B------:R-:W-:Y:S02]  /*2ee0*/  ISETP.EQ.AND P1, PT, R24, 0x1c, PT ;  /* 0x0000001c1800780c */ /* 0x000fe40003f22270 */
[----:B------:R-:W-:-:S03]  /*2ef0*/  @P5 MOV R20, R25 ;  /* 0x0000001900145202 */ /* 0x000fc60000000f00 */
        /* <DEDUP_REMOVED lines=14> */
.L_x_17:
[----:B------:R-:W-:Y:S05]  /*2fe0*/  BSYNC.RECONVERGENT B0 ;  /* 0x0000000000007941 */ /* 0x000fea0003800200 */
.L_x_16:
[----:B------:R-:W-:Y:S01]  /*2ff0*/  ISETP.GE.AND P0, PT, R29, UR7, PT ;  /* 0x000000071d007c0c */ /* 0x000fe2000bf06270 */
[----:B------:R-:W-:Y:S01]  /*3000*/  BSSY.RECONVERGENT B0, `(.L_x_18) ;  /* 0x000004c000007945 */ /* 0x000fe20003800200 */
[----:B------:R-:W-:Y:S01]  /*3010*/  SHF.R.U32.HI R30, RZ, 0x1f, R30 ;  /* 0x0000001fff1e7819 */ /* 0x000fe2000001161e */
[----:B------:R-:W-:Y:S02]  /*3020*/  VIADD R31, R3, 0xfffffffe ;  /* 0xfffffffe031f7836 */ /* 0x000fe40000000000 */
[----:B------:R-:W-:Y:S01]  /*3030*/  VIADD R32, R32, UR7 ;  /* 0x0000000720207c36 */ /* 0x000fe20008000000 */
[----:B------:R-:W-:-:S04]  /*3040*/  ISETP.EQ.U32.OR P0, PT, R30, 0x1, P0 ;  /* 0x000000011e00780c */ /* 0x000fc80000702470 */
[----:B------:R-:W-:-:S13]  /*3050*/  ISETP.GT.OR P0, PT, R2, UR6, P0 ;  /* 0x0000000602007c0c */ /* 0x000fda0008704670 */
        /* <DEDUP_REMOVED lines=70> */
.L_x_19:
[----:B------:R-:W-:Y:S05]  /*34c0*/  BSYNC.RECONVERGENT B0 ;  /* 0x0000000000007941 */ /* 0x000fea0003800200 */
.L_x_18:
[----:B------:R-:W-:Y:S01]  /*34d0*/  ISETP.GE.AND P0, PT, R2, UR6, PT ;  /* 0x0000000602007c0c */ /* 0x000fe2000bf06270 */
[----:B------:R-:W-:Y:S01]  /*34e0*/  BSSY.RECONVERGENT B0, `(.L_x_20) ;  /* 0x0000054000007945 */ /* 0x000fe20003800200 */
[----:B------:R-:W-:Y:S02]  /*34f0*/  LOP3.LUT R4, R4, 0xfffffdff, RZ, 0xc0, !PT ;  /* 0xfffffdff04047812 */ /* 0x000fe400078ec0ff */
[----:B------:R-:W-:Y:S02]  /*3500*/  LOP3.LUT R22, R31, R2, RZ, 0xfc, !PT ;  /* 0x000000021f167212 */ /* 0x000fe400078efcff */
[----:B------:R-:W-:Y:S02]  /*3510*/  SHF.R.S32.HI R25, RZ, 0x1f, R3 ;  /* 0x0000001fff197819 */ /* 0x000fe40000011403 */
[----:B------:R-:W-:Y:S02]  /*3520*/  SHF.R.U32.HI R23, RZ, 0x1f, R22 ;  /* 0x0000001fff177819 */ /* 0x000fe40000011616 */
[----:B------:R-:W-:-:S03]  /*3530*/  IADD3 R24, P1, PT, R3, R32, RZ ;  /* 0x0000002003187210 */ /* 0x000fc60007f3e0ff */
[----:B------:R-:W-:Y:S02]  /*3540*/  @P0 LOP3.LUT R4, R4, 0x200, RZ, 0xfc, !PT ;  /* 0x0000020004040812 */ /* 0x000fe400078efcff */
[----:B------:R-:W-:Y:S02]  /*3550*/  ISETP.GE.OR P0, PT, R31, UR7, P0 ;  /* 0x000000071f007c0c */ /* 0x000fe40008706670 */
[----:B------:R-:W-:Y:S02]  /*3560*/  LEA.HI.X.SX32 R25, R32, R25, 0x1, P1 ;  /* 0x0000001920197211 */ /* 0x000fe400008f0eff */
[----:B------:R-:W-:Y:S02]  /*3570*/  ISETP.EQ.U32.OR P0, PT, R23, 0x1, P0 ;  /* 0x000000011700780c */ /* 0x000fe40000702470 */
[----:B------:R-:W-:-:S04]  /*3580*/  LEA R22, P1, R24, UR8, 0x2 ;  /* 0x0000000818167c11 */ /* 0x000fc8000f8210ff */
[----:B------:R-:W-:Y:S02]  /*3590*/  LEA.HI.X R23, R24, UR9, R25, 0x2, P1 ;  /* 0x0000000918177c11 */ /* 0x000fe400088f1419 */
[----:B------:R-:W-:-:S04]  /*35a0*/  LOP3.LUT R24, R17, UR7, R2, 0xfe, !PT ;  /* 0x0000000711187c12 */ /* 0x000fc8000f8efe02 */
[----:B------:R-:W-:Y:S01]  /*35b0*/  SHF.R.U32.HI R28, RZ, 0x1f, R24 ;  /* 0x0000001fff1c7819 */ /* 0x000fe20000011618 */
[----:B------:R-:W-:Y:S06]  /*35c0*/  @P0 BRA `(.L_x_21) ;  /* 0x0000000400140947 */ /* 0x000fec0003800000 */
        /* <DEDUP_REMOVED lines=69> */
.L_x_21:
[----:B------:R-:W-:Y:S05]  /*3a20*/  BSYNC.RECONVERGENT B0 ;  /* 0x0000000000007941 */ /* 0x000fea0003800200 */
.L_x_20:
[----:B------:R-:W-:Y:S01]  /*3a30*/  ISETP.NE.U32.AND P0, PT, R28, 0x1, PT ;  /* 0x000000011c00780c */ /* 0x000fe20003f05070 */
[----:B------:R-:W-:Y:S01]  /*3a40*/  BSSY.RECONVERGENT B0, `(.L_x_22) ;  /* 0x000004a000007945 */ /* 0x000fe20003800200 */
[----:B------:R-:W-:Y:S02]  /*3a50*/  LOP3.LUT R24, R3, UR7, R2, 0xfe, !PT ;  /* 0x0000000703187c12 */ /* 0x000fe4000f8efe02 */
[----:B------:R-:W-:Y:S02]  /*3a60*/  ISETP.GE.OR P0, PT, R2, UR6, !P0 ;  /* 0x0000000602007c0c */ /* 0x000fe4000c706670 */
        /* <DEDUP_REMOVED lines=15> */
[C---:B------:R-:W-:Y:S02]  /*3b60*/  ISETP.EQ.AND P0, PT, R24.reuse, 0x14, PT ;  /* 0x000000141800780c */ /* 0x040fe40003f02270 */
[----:B------:R-:W-:Y:S01]  /*3b70*/  @P3 MOV R25, R7 ;  /* 0x0000000700193202 */ /* 0x000fe20000000f00 */
[----:B------:R-:W-:Y:S01]  /*3b80*/  @P2 IMAD.MOV.U32 R25, RZ, RZ, R8 ;  /* 0x000000ffff192224 */ /* 0x000fe200078e0008 */
[C---:B------:R-:W-:Y:S02]  /*3b90*/  ISETP.EQ.AND P2, PT, R24.reuse, 0x2c, PT ;  /* 0x0000002c1800780c */ /* 0x040fe40003f42270 */
[----:B------:R-:W-:-:S02]  /*3ba0*/  ISETP.EQ.AND P3, PT, R24, 0x30, PT ;  /* 0x000000301800780c */ /* 0x000fc40003f62270 */
[----:B------:R-:W-:Y:S02]  /*3bb0*/  P2R R31, PR, RZ, 0x4 ;  /* 0x00000004ff1f7803 */ /* 0x000fe40000000000 */
[----:B------:R-:W-:Y:S01]  /*3bc0*/  P2R R30, PR, RZ, 0x8 ;  /* 0x00000008ff1e7803 */ /* 0x000fe20000000000 */
        /* <DEDUP_REMOVED lines=21> */
[----:B------:R-:W-:Y:S01]  /*3d20*/  @P5 IMAD.MOV.U32 R25, RZ, RZ, R20 ;  /* 0x000000ffff195224 */ /* 0x000fe200078e0014 */
[----:B------:R-:W-:-:S05]  /*3d30*/  @P6 MOV R25, R21 ;  /* 0x0000001500196202 */ /* 0x000fca0000000f00 */
        /* <DEDUP_REMOVED lines=23> */
[----:B------:R-:W-:Y:S02]  /*3eb0*/  @P2 MOV R16, R25 ;  /* 0x0000001900102202 */ /* 0x000fe40000000f00 */
[----:B------:R-:W-:-:S08]  /*3ec0*/  @P1 IMAD.MOV.U32 R15, RZ, RZ, R25 ;  /* 0x000000ffff0f1224 */ /* 0x000fd000078e0019 */
[----:B------:R-:W-:-:S07]  /*3ed0*/  @P0 IMAD.MOV.U32 R14, RZ, RZ, R25 ;  /* 0x000000ffff0e0224 */ /* 0x000fce00078e0019 */
.L_x_23:
[----:B------:R-:W-:Y:S05]  /*3ee0*/  BSYNC.RECONVERGENT B0 ;  /* 0x0000000000007941 */ /* 0x000fea0003800200 */
.L_x_22:
[----:B------:R-:W-:Y:S01]  /*3ef0*/  ISETP.NE.U32.AND P0, PT, R28, 0x1, PT ;  /* 0x000000011c00780c */ /* 0x000fe20003f05070 */
[----:B------:R-:W-:Y:S01]  /*3f00*/  BSSY.RECONVERGENT B0, `(.L_x_24) ;  /* 0x000004d000007945 */ /* 0x000fe20003800200 */
[-C--:B------:R-:W-:Y:S02]  /*3f10*/  LOP3.LUT R33, R27, R2.reuse, RZ, 0xfc, !PT ;  /* 0x000000021b217212 */ /* 0x080fe400078efcff */
[----:B------:R-:W-:Y:S02]  /*3f20*/  ISETP.GE.OR P0, PT, R2, UR6, !P0 ;  /* 0x0000000602007c0c */ /* 0x000fe4000c706670 */
[----:B------:R-:W-:-:S11]  /*3f30*/  LOP3.LUT R34, R29, R2, RZ, 0xfc, !PT ;  /* 0x000000021d227212 */ /* 0x000fd600078efcff */
        /* <DEDUP_REMOVED lines=25> */
[C---:B------:R-:W-:Y:S02]  /*40d0*/  ISETP.EQ.AND P1, PT, R28.reuse, 0x28, PT ;  /* 0x000000281c00780c */ /* 0x040fe40003f22270 */
[----:B------:R-:W-:Y:S02]  /*40e0*/  @P0 MOV R30, R10 ;  /* 0x0000000a001e0202 */ /* 0x000fe40000000f00 */
        /* <DEDUP_REMOVED lines=46> */
.L_x_25:
[----:B------:R-:W-:Y:S05]  /*43d0*/  BSYNC.RECONVERGENT B0 ;  /* 0x0000000000007941 */ /* 0x000fea0003800200 */
.L_x_24:
[----:B------:R-:W-:Y:S01]  /*43e0*/  LOP3.LUT P1, RZ, R4, 0x200, RZ, 0xc0, !PT ;  /* 0x0000020004ff7812 */ /* 0x000fe2000782c0ff */
[----:B------:R-:W-:Y:S01]  /*43f0*/  BSSY.RECONVERGENT B0, `(.L_x_26) ;  /* 0x0000050000007945 */ /* 0x000fe20003800200 */
[----:B------:R-:W-:Y:S01]  /*4400*/  SHF.R.U32.HI R33, RZ, 0x1f, R33 ;  /* 0x0000001fff217819 */ /* 0x000fe20000011621 */
[----:B------:R-:W-:Y:S01]  /*4410*/  VIADD R24, R2, 0x1 ;  /* 0x0000000102187836 */ /* 0x000fe20000000000 */
[----:B------:R-:W-:Y:S01]  /*4420*/  ISETP.GE.OR P0, PT, R27, UR7, P1 ;  /* 0x000000071b007c0c */ /* 0x000fe20008f06670 */
[----:B------:R-:W-:Y:S01]  /*4430*/  VIADD R25, R3, 0xfffffffe ;  /* 0xfffffffe03197836 */ /* 0x000fe20000000000 */
[----:B------:R-:W-:Y:S02]  /*4440*/  ISETP.GE.OR P1, PT, R29, UR7, P1 ;  /* 0x000000071d007c0c */ /* 0x000fe40008f26670 */
[----:B------:R-:W-:Y:S02]  /*4450*/  ISETP.EQ.U32.OR P0, PT, R33, 0x1, P0 ;  /* 0x000000012100780c */ /* 0x000fe40000702470 */
[----:B------:R-:W-:-:S04]  /*4460*/  SHF.R.U32.HI R34, RZ, 0x1f, R34 ;  /* 0x0000001fff227819 */ /* 0x000fc80000011622 */
[----:B------:R-:W-:-:S04]  /*4470*/  ISETP.EQ.U32.OR P1, PT, R34, 0x1, P1 ;  /* 0x000000012200780c */ /* 0x000fc80000f22470 */
[----:B------:R-:W-:-:S03]  /*4480*/  P2R R36, PR, RZ, 0x2 ;  /* 0x00000002ff247803 */ /* 0x000fc60000000000 */
        /* <DEDUP_REMOVED lines=70> */
.L_x_27:
[----:B------:R-:W-:Y:S05]  /*48f0*/  BSYNC.RECONVERGENT B0 ;  /* 0x0000000000007941 */ /* 0x000fea0003800200 */
.L_x_26:
[----:B------:R-:W-:Y:S01]  /*4900*/  ISETP.NE.AND P0, PT, R36, RZ, PT ;  /* 0x000000ff2400720c */ /* 0x000fe20003f05270 */
[----:B------:R-:W-:-:S12]  /*4910*/  BSSY.RECONVERGENT B0, `(.L_x_28) ;  /* 0x0000047000007945 */ /* 0x000fd80003800200 */
        /* <DEDUP_REMOVED lines=33> */
[----:B------:R-:W-:Y:S01]  /*4b30*/  @P0 MOV R30, R14 ;  /* 0x0000000e001e0202 */ /* 0x000fe20000000f00 */
        /* <DEDUP_REMOVED lines=33> */
[--C-:B------:R-:W-:Y:S02]  /*4d50*/  @P2 IMAD.MOV.U32 R16, RZ, RZ, R30.reuse ;  /* 0x000000ffff102224 */ /* 0x100fe400078e001e */
[----:B------:R-:W-:-:S08]  /*4d60*/  @P1 IMAD.MOV.U32 R15, RZ, RZ, R30 ;  /* 0x000000ffff0f1224 */ /* 0x000fd000078e001e */
[----:B------:R-:W-:-:S07]  /*4d70*/  @P0 IMAD.MOV.U32 R14, RZ, RZ, R30 ;  /* 0x000000ffff0e0224 */ /* 0x000fce00078e001e */
.L_x_29:
[----:B------:R-:W-:Y:S05]  /*4d80*/  BSYNC.RECONVERGENT B0 ;  /* 0x0000000000007941 */ /* 0x000fea0003800200 */
.L_x_28:
[----:B------:R-:W-:Y:S01]  /*4d90*/  ISETP.GE.AND P0, PT, R24, UR6, PT ;  /* 0x0000000618007c0c */ /* 0x000fe2000bf06270 */
[----:B------:R-:W-:Y:S01]  /*4da0*/  VIADD R32, R32, UR7 ;  /* 0x0000000720207c36 */ /* 0x000fe20008000000 */
[----:B------:R-:W-:Y:S01]  /*4db0*/  LOP3.LUT R4, R4, 0xfffffdff, RZ, 0xc0, !PT ;  /* 0xfffffdff04047812 */ /* 0x000fe200078ec0ff */
[----:B------:R-:W-:Y:S01]  /*4dc0*/  BSSY.RECONVERGENT B0, `(.L_x_30) ;  /* 0x0000053000007945 */ /* 0x000fe20003800200 */
        /* <DEDUP_REMOVED lines=82> */
.L_x_31:
[----:B------:R-:W-:Y:S05]  /*52f0*/  BSYNC.RECONVERGENT B0 ;  /* 0x0000000000007941 */ /* 0x000fea0003800200 */
.L_x_30:
        /* <DEDUP_REMOVED lines=62> */
[----:B------:R-:W-:Y:S02]  /*56e0*/  ISETP.EQ.AND P0, PT, R25, 0x20, PT ;  /* 0x000000201900780c */ /* 0x000fe40003f02270 */
[----:B------:R-:W-:Y:S01]  /*56f0*/  @P3 MOV R10, R28 ;  /* 0x0000001c000a3202 */ /* 0x000fe20000000f00 */
[--C-:B------:R-:W-:Y:S01]  /*5700*/  @P2 IMAD.MOV.U32 R11, RZ, RZ, R28.reuse ;  /* 0x000000ffff0b2224 */ /* 0x100fe200078e001c */
[----:B------:R-:W-:Y:S01]  /*5710*/  ISETP.NE.AND P3, PT, R31, RZ, PT ;  /* 0x000000ff1f00720c */ /* 0x000fe20003f65270 */
[----:B------:R-:W-:Y:S01]  /*5720*/  @P1 IMAD.MOV.U32 R12, RZ, RZ, R28 ;  /* 0x000000ffff0c1224 */ /* 0x000fe200078e001c */
[----:B------:R-:W-:Y:S02]  /*5730*/  ISETP.NE.AND P2, PT, R33, RZ, PT ;  /* 0x000000ff2100720c */ /* 0x000fe40003f45270 */
[----:B------:R-:W-:-:S05]  /*5740*/  ISETP.NE.AND P1, PT, R34, RZ, PT ;  /* 0x000000ff2200720c */ /* 0x000fca0003f25270 */
[----:B------:R-:W-:Y:S01]  /*5750*/  @P0 IMAD.MOV.U32 R13, RZ, RZ, R28 ;  /* 0x000000ffff0d0224 */ /* 0x000fe200078e001c */
[----:B------:R-:W-:-:S03]  /*5760*/  ISETP.NE.AND P0, PT, R35, RZ, PT ;  /* 0x000000ff2300720c */ /* 0x000fc60003f05270 */
[--C-:B------:R-:W-:Y:S02]  /*5770*/  @P3 IMAD.MOV.U32 R18, RZ, RZ, R28.reuse ;  /* 0x000000ffff123224 */ /* 0x100fe400078e001c */
[--C-:B------:R-:W-:Y:S02]  /*5780*/  @P2 IMAD.MOV.U32 R16, RZ, RZ, R28.reuse ;  /* 0x000000ffff102224 */ /* 0x100fe400078e001c */
[----:B------:R-:W-:-:S06]  /*5790*/  @P1 IMAD.MOV.U32 R15, RZ, RZ, R28 ;  /* 0x000000ffff0f1224 */ /* 0x000fcc00078e001c */
[----:B------:R-:W-:-:S07]  /*57a0*/  @P0 IMAD.MOV.U32 R14, RZ, RZ, R28 ;  /* 0x000000ffff0e0224 */ /* 0x000fce00078e001c */
.L_x_33:
[----:B------:R-:W-:Y:S05]  /*57b0*/  BSYNC.RECONVERGENT B0 ;  /* 0x0000000000007941 */ /* 0x000fea0003800200 */
.L_x_32:
[----:B------:R-:W-:Y:S01]  /*57c0*/  ISETP.NE.U32.AND P0, PT, R30, 0x1, PT ;  /* 0x000000011e00780c */ /* 0x000fe20003f05070 */
[----:B------:R-:W-:Y:S01]  /*57d0*/  BSSY.RECONVERGENT B0, `(.L_x_34) ;  /* 0x000004d000007945 */ /* 0x000fe20003800200 */
[-C--:B------:R-:W-:Y:S02]  /*57e0*/  LOP3.LUT R33, R27, R24.reuse, RZ, 0xfc, !PT ;  /* 0x000000181b217212 */ /* 0x080fe400078efcff */
[----:B------:R-:W-:Y:S02]  /*57f0*/  ISETP.GE.OR P0, PT, R24, UR6, !P0 ;  /* 0x0000000618007c0c */ /* 0x000fe4000c706670 */
[----:B------:R-:W-:-:S11]  /*5800*/  LOP3.LUT R34, R29, R24, RZ, 0xfc, !PT ;  /* 0x000000181d227212 */ /* 0x000fd600078efcff */
        /* <DEDUP_REMOVED lines=73> */
.L_x_35:
[----:B------:R-:W-:Y:S05]  /*5ca0*/  BSYNC.RECONVERGENT B0 ;  /* 0x0000000000007941 */ /* 0x000fea0003800200 */
.L_x_34:
[----:B------:R-:W-:Y:S01]  /*5cb0*/  LOP3.LUT P1, RZ, R4, 0x200, RZ, 0xc0, !PT ;  /* 0x0000020004ff7812 */ /* 0x000fe2000782c0ff */
[----:B------:R-:W-:Y:S01]  /*5cc0*/  BSSY.RECONVERGENT B0, `(.L_x_36) ;  /* 0x0000050000007945 */ /* 0x000fe20003800200 */
[----:B------:R-:W-:Y:S01]  /*5cd0*/  SHF.R.U32.HI R33, RZ, 0x1f, R33 ;  /* 0x0000001fff217819 */ /* 0x000fe20000011621 */
[----:B------:R-:W-:Y:S01]  /*5ce0*/  VIADD R25, R3, 0xfffffffe ;  /* 0xfffffffe03197836 */ /* 0x000fe20000000000 */
[----:B------:R-:W-:Y:S02]  /*5cf0*/  ISETP.GE.OR P0, PT, R27, UR7, P1 ;  /* 0x000000071b007c0c */ /* 0x000fe40008f06670 */
[----:B------:R-:W-:Y:S02]  /*5d00*/  ISETP.GE.OR P1, PT, R29, UR7, P1 ;  /* 0x000000071d007c0c */ /* 0x000fe40008f26670 */
[----:B------:R-:W-:Y:S02]  /*5d10*/  ISETP.EQ.U32.OR P0, PT, R33, 0x1, P0 ;  /* 0x000000012100780c */ /* 0x000fe40000702470 */
[----:B------:R-:W-:-:S02]  /*5d20*/  SHF.R.U32.HI R34, RZ, 0x1f, R34 ;  /* 0x0000001fff227819 */ /* 0x000fc40000011622 */
[----:B------:R-:W-:Y:S02]  /*5d30*/  IADD3 R2, PT, PT, R2, 0x2, RZ ;  /* 0x0000000202027810 */ /* 0x000fe40007ffe0ff */
[----:B------:R-:W-:-:S04]  /*5d40*/  ISETP.EQ.U32.OR P1, PT, R34, 0x1, P1 ;  /* 0x000000012200780c */ /* 0x000fc80000f22470 */
[----:B------:R-:W-:-:S03]  /*5d50*/  P2R R35, PR, RZ, 0x2 ;  /* 0x00000002ff237803 */ /* 0x000fc60000000000 */
        /* <DEDUP_REMOVED lines=70> */
.L_x_37:
[----:B------:R-:W-:Y:S05]  /*61c0*/  BSYNC.RECONVERGENT B0 ;  /* 0x0000000000007941 */ /* 0x000fea0003800200 */
.L_x_36:
        /* <DEDUP_REMOVED lines=72> */
.L_x_39:
[----:B------:R-:W-:Y:S05]  /*6650*/  BSYNC.RECONVERGENT B0 ;  /* 0x0000000000007941 */ /* 0x000fea0003800200 */
.L_x_38:
[----:B------:R-:W-:Y:S01]  /*6660*/  ISETP.GE.AND P0, PT, R2, UR6, PT ;  /* 0x0000000602007c0c */ /* 0x000fe2000bf06270 */
[----:B------:R-:W-:Y:S01]  /*6670*/  BSSY.RECONVERGENT B0, `(.L_x_40) ;  /* 0x0000055000007945 */ /* 0x000fe20003800200 */
[----:B------:R-:W-:Y:S02]  /*6680*/  LOP3.LUT R4, R4, 0xfffffdff, RZ, 0xc0, !PT ;  /* 0xfffffdff04047812 */ /* 0x000fe400078ec0ff */
[----:B------:R-:W-:Y:S02]  /*6690*/  LOP3.LUT R22, R25, R2, RZ, 0xfc, !PT ;  /* 0x0000000219167212 */ /* 0x000fe400078efcff */
[----:B------:R-:W-:Y:S02]  /*66a0*/  IADD3 R32, PT, PT, R32, UR7, RZ ;  /* 0x0000000720207c10 */ /* 0x000fe4000fffe0ff */
[----:B------:R-:W-:Y:S02]  /*66b0*/  SHF.R.U32.HI R23, RZ, 0x1f, R22 ;  /* 0x0000001fff177819 */ /* 0x000fe40000011616 */
[----:B------:R-:W-:-:S02]  /*66c0*/  SHF.R.S32.HI R31, RZ, 0x1f, R3 ;  /* 0x0000001fff1f7819 */ /* 0x000fc40000011403 */
[----:B------:R-:W-:Y:S02]  /*66d0*/  IADD3 R24, P1, PT, R3, R32, RZ ;  /* 0x0000002003187210 */ /* 0x000fe40007f3e0ff */
[----:B------:R-:W-:Y:S02]  /*66e0*/  @P0 LOP3.LUT R4, R4, 0x200, RZ, 0xfc, !PT ;  /* 0x0000020004040812 */ /* 0x000fe400078efcff */
[----:B------:R-:W-:Y:S02]  /*66f0*/  ISETP.GE.OR P0, PT, R25, UR7, P0 ;  /* 0x0000000719007c0c */ /* 0x000fe40008706670 */
[----:B------:R-:W-:Y:S02]  /*6700*/  LEA.HI.X.SX32 R25, R32, R31, 0x1, P1 ;  /* 0x0000001f20197211 */ /* 0x000fe400008f0eff */
[----:B------:R-:W-:Y:S02]  /*6710*/  ISETP.EQ.U32.OR P0, PT, R23, 0x1, P0 ;  /* 0x000000011700780c */ /* 0x000fe40000702470 */
[----:B------:R-:W-:-:S02]  /*6720*/  LEA R22, P1, R24, UR8, 0x2 ;  /* 0x0000000818167c11 */ /* 0x000fc4000f8210ff */
[----:B------:R-:W-:Y:S02]  /*6730*/  LOP3.LUT R17, R17, UR7, R2, 0xfe, !PT ;  /* 0x0000000711117c12 */ /* 0x000fe4000f8efe02 */
[----:B------:R-:W-:Y:S02]  /*6740*/  LEA.HI.X R23, R24, UR9, R25, 0x2, P1 ;  /* 0x0000000918177c11 */ /* 0x000fe400088f1419 */
[----:B------:R-:W-:-:S05]  /*6750*/  SHF.R.U32.HI R25, RZ, 0x1f, R17 ;  /* 0x0000001fff197819 */ /* 0x000fca0000011611 */
        /* <DEDUP_REMOVED lines=70> */
.L_x_41:
[----:B------:R-:W-:Y:S05]  /*6bc0*/  BSYNC.RECONVERGENT B0 ;  /* 0x0000000000007941 */ /* 0x000fea0003800200 */
.L_x_40:
[----:B------:R-:W-:Y:S01]  /*6bd0*/  ISETP.NE.U32.AND P0, PT, R25, 0x1, PT ;  /* 0x000000011900780c */ /* 0x000fe20003f05070 */
[----:B------:R-:W-:Y:S01]  /*6be0*/  BSSY.RECONVERGENT B0, `(.L_x_42) ;  /* 0x000004a000007945 */ /* 0x000fe20003800200 */
[----:B------:R-:W-:Y:S02]  /*6bf0*/  LOP3.LUT R17, R3, UR7, R2, 0xfe, !PT ;  /* 0x0000000703117c12 */ /* 0x000fe4000f8efe02 */
[----:B------:R-:W-:Y:S02]  /*6c00*/  ISETP.GE.OR P0, PT, R2, UR6, !P0 ;  /* 0x0000000602007c0c */ /* 0x000fe4000c706670 */
[----:B------:R-:W-:-:S11]  /*6c10*/  SHF.R.U32.HI R25, RZ, 0x1f, R17 ;  /* 0x0000001fff197819 */ /* 0x000fd60000011611 */
[----:B------:R-:W-:Y:S05]  /*6c20*/  @P0 BRA `(.L_x_43) ;  /* 0x0000000400140947 */ /* 0x000fea0003800000 */
        /* <DEDUP_REMOVED lines=58> */
[----:B------:R-:W-:Y:S02]  /*6fd0*/  ISETP.NE.AND P3, PT, R28, RZ, PT ;  /* 0x000000ff1c00720c */ /* 0x000fe40003f65270 */
[----:B------:R-:W-:Y:S01]  /*6fe0*/  @P2 MOV R11, R24 ;  /* 0x00000018000b2202 */ /* 0x000fe20000000f00 */
[----:B------:R-:W-:Y:S01]  /*6ff0*/  @P1 IMAD.MOV.U32 R12, RZ, RZ, R24 ;  /* 0x000000ffff0c1224 */ /* 0x000fe200078e0018 */
[----:B------:R-:W-:Y:S02]  /*7000*/  ISETP.NE.AND P2, PT, R30, RZ, PT ;  /* 0x000000ff1e00720c */ /* 0x000fe40003f45270 */
[----:B------:R-:W-:-:S05]  /*7010*/  ISETP.NE.AND P1, PT, R31, RZ, PT ;  /* 0x000000ff1f00720c */ /* 0x000fca0003f25270 */
[--C-:B------:R-:W-:Y:S01]  /*7020*/  @P0 IMAD.MOV.U32 R13, RZ, RZ, R24.reuse ;  /* 0x000000ffff0d0224 */ /* 0x100fe200078e0018 */
[----:B------:R-:W-:Y:S01]  /*7030*/  ISETP.NE.AND P0, PT, R33, RZ, PT ;  /* 0x000000ff2100720c */ /* 0x000fe20003f05270 */
[----:B------:R-:W-:-:S04]  /*7040*/  @P3 IMAD.MOV.U32 R18, RZ, RZ, R24 ;  /* 0x000000ffff123224 */ /* 0x000fc800078e0018 */
[--C-:B------:R-:W-:Y:S02]  /*7050*/  @P2 IMAD.MOV.U32 R16, RZ, RZ, R24.reuse ;  /* 0x000000ffff102224 */ /* 0x100fe400078e0018 */
[----:B------:R-:W-:-:S06]  /*7060*/  @P1 IMAD.MOV.U32 R15, RZ, RZ, R24 ;  /* 0x000000ffff0f1224 */ /* 0x000fcc00078e0018 */
[----:B------:R-:W-:-:S07]  /*7070*/  @P0 IMAD.MOV.U32 R14, RZ, RZ, R24 ;  /* 0x000000ffff0e0224 */ /* 0x000fce00078e0018 */
.L_x_43:
[----:B------:R-:W-:Y:S05]  /*7080*/  BSYNC.RECONVERGENT B0 ;  /* 0x0000000000007941 */ /* 0x000fea0003800200 */
.L_x_42:
        /* <DEDUP_REMOVED lines=78> */
.L_x_45:
[----:B------:R-:W-:Y:S05]  /*7570*/  BSYNC.RECONVERGENT B0 ;  /* 0x0000000000007941 */ /* 0x000fea0003800200 */
.L_x_44:
[----:B------:R-:W-:Y:S01]  /*7580*/  LOP3.LUT P1, RZ, R4, 0x200, RZ, 0xc0, !PT ;  /* 0x0000020004ff7812 */ /* 0x000fe2000782c0ff */
[----:B------:R-:W-:Y:S01]  /*7590*/  BSSY.RECONVERGENT B0, `(.L_x_46) ;  /* 0x000004e000007945 */ /* 0x000fe20003800200 */
[----:B------:R-:W-:Y:S02]  /*75a0*/  SHF.R.U32.HI R17, RZ, 0x1f, R17 ;  /* 0x0000001fff117819 */ /* 0x000fe40000011611 */
[----:B------:R-:W-:Y:S02]  /*75b0*/  ISETP.GE.OR P0, PT, R27, UR7, P1 ;  /* 0x000000071b007c0c */ /* 0x000fe40008f06670 */
        /* <DEDUP_REMOVED lines=15> */
[C---:B------:R-:W-:Y:S02]  /*76b0*/  ISETP.EQ.AND P6, PT, R2.reuse, 0x3c, PT ;  /* 0x0000003c0200780c */ /* 0x040fe40003fc2270 */
[----:B------:R-:W-:Y:S01]  /*76c0*/  @P1 MOV R3, R5 ;  /* 0x0000000500031202 */ /* 0x000fe20000000f00 */
[----:B------:R-:W-:Y:S01]  /*76d0*/  @P0 IMAD.MOV.U32 R3, RZ, RZ, R6 ;  /* 0x000000ffff030224 */ /* 0x000fe200078e0006 */
[C---:B------:R-:W-:Y:S01]  /*76e0*/  ISETP.EQ.AND P1, PT, R2.reuse, 0x10, PT ;  /* 0x000000100200780c */ /* 0x040fe20003f22270 */
[----:B------:R-:W-:Y:S01]  /*76f0*/  @P3 IMAD.MOV.U32 R3, RZ, RZ, R7 ;  /* 0x000000ffff033224 */ /* 0x000fe200078e0007 */
[C---:B------:R-:W-:Y:S01]  /*7700*/  ISETP.EQ.AND P0, PT, R2.reuse, 0x14, PT ;  /* 0x000000140200780c */ /* 0x040fe20003f02270 */
[----:B------:R-:W-:Y:S01]  /*7710*/  @P2 IMAD.MOV.U32 R3, RZ, RZ, R8 ;  /* 0x000000ffff032224 */ /* 0x000fe200078e0008 */
[C---:B------:R-:W-:Y:S02]  /*7720*/  ISETP.EQ.AND P2, PT, R2.reuse, 0x2c, PT ;  /* 0x0000002c0200780c */ /* 0x040fe40003f42270 */
[----:B------:R-:W-:-:S02]  /*7730*/  ISETP.EQ.AND P3, PT, R2, 0x30, PT ;  /* 0x000000300200780c */ /* 0x000fc40003f62270 */
[----:B------:R-:W-:Y:S02]  /*7740*/  P2R R17, PR, RZ, 0x4 ;  /* 0x00000004ff117803 */ /* 0x000fe40000000000 */
        /* <DEDUP_REMOVED lines=50> */
.L_x_47:
[----:B------:R-:W-:Y:S05]  /*7a70*/  BSYNC.RECONVERGENT B0 ;  /* 0x0000000000007941 */ /* 0x000fea0003800200 */
.L_x_46:
        /* <DEDUP_REMOVED lines=42> */
[----:B------:R-:W-:Y:S01]  /*7d20*/  @P4 MOV R3, R19 ;  /* 0x0000001300034202 */ /* 0x000fe20000000f00 */
        /* <DEDUP_REMOVED lines=29> */
.L_x_49:
[----:B------:R-:W-:Y:S05]  /*7f00*/  BSYNC.RECONVERGENT B0 ;  /* 0x0000000000007941 */ /* 0x000fea0003800200 */
.L_x_48:
[----:B------:R-:W-:Y:S01]  /*7f10*/  ISETP.NE.AND P0, PT, R5, RZ, PT ;  /* 0x000000ff0500720c */ /* 0x000fe20003f05270 */
[----:B------:R-:W-:Y:S01]  /*7f20*/  BSSY.RECONVERGENT B2, `(.L_x_50) ;  /* 0x000002d000027945 */ /* 0x000fe20003800200 */
[----:B------:R-:W-:Y:S01]  /*7f30*/  IMAD.MOV.U32 R4, RZ, RZ, RZ ;  /* 0x000000ffff047224 */ /* 0x000fe200078e00ff */
[----:B------:R-:W-:-:S10]  /*7f40*/  I2FP.F32.U32 R3, R26 ;  /* 0x0000001a00037245 */ /* 0x000fd40000201000 */
[----:B------:R-:W-:Y:S05]  /*7f50*/  @!P0 BRA `(.L_x_51) ;  /* 0x0000000000a48947 */ /* 0x000fea0003800000 */
[----:B------:R-:W0:Y:S01]  /*7f60*/  MUFU.RCP R4, R3 ;  /* 0x0000000300047308 */ /* 0x000e220000001000 */
[----:B------:R-:W-:Y:S01]  /*7f70*/  I2FP.F32.S32 R2, R5 ;  /* 0x0000000500027245 */ /* 0x000fe20000201400 */
[----:B------:R-:W-:Y:S06]  /*7f80*/  BSSY.RECONVERGENT B3, `(.L_x_52) ;  /* 0x000000a000037945 */ /* 0x000fec0003800200 */
[----:B------:R-:W1:Y:S01]  /*7f90*/  FCHK P0, R2, R3 ;  /* 0x0000000302007302 */ /* 0x000e620000000000 */
[----:B0-----:R-:W-:-:S04]  /*7fa0*/  FFMA R17, -R3, R4, 1 ;  /* 0x3f80000003117423 */ /* 0x001fc80000000104 */
[----:B------:R-:W-:-:S04]  /*7fb0*/  FFMA R17, R4, R17, R4 ;  /* 0x0000001104117223 */ /* 0x000fc80000000004 */
[----:B------:R-:W-:-:S04]  /*7fc0*/  FFMA R4, R2, R17, RZ ;  /* 0x0000001102047223 */ /* 0x000fc800000000ff */
[----:B------:R-:W-:-:S04]  /*7fd0*/  FFMA R5, -R3, R4, R2 ;  /* 0x0000000403057223 */ /* 0x000fc80000000102 */
[----:B------:R-:W-:Y:S01]  /*7fe0*/  FFMA R5, R17, R5, R4 ;  /* 0x0000000511057223 */ /* 0x000fe20000000004 */
[----:B-1----:R-:W-:Y:S06]  /*7ff0*/  @!P0 BRA `(.L_x_53) ;  /* 0x0000000000088947 */ /* 0x002fec0003800000 */
[----:B------:R-:W-:-:S07]  /*8000*/  MOV R22, 0x8020 ;  /* 0x0000802000167802 */ /* 0x000fce0000000f00 */
[----:B------:R-:W-:Y:S05]  /*8010*/  CALL.REL.NOINC `($__internal_0_$__cuda_sm3x_div_rn_noftz_f32_slowpath) ;  /* 0x0000002c00547944 */ /* 0x000fea0003c00000 */
.L_x_53:
[----:B------:R-:W-:Y:S05]  /*8020*/  BSYNC.RECONVERGENT B3 ;  /* 0x0000000000037941 */ /* 0x000fea0003800200 */
.L_x_52:
[C---:B------:R-:W-:Y:S01]  /*8030*/  FMUL R2, R5.reuse, 8388608 ;  /* 0x4b00000005027820 */ /* 0x040fe20000400000 */
[----:B------:R-:W-:Y:S01]  /*8040*/  FSETP.GEU.AND P0, PT, R5, 1.175494350822287508e-38, PT ;  /* 0x008000000500780b */ /* 0x000fe20003f0e000 */
[----:B------:R-:W-:-:S03]  /*8050*/  HFMA2 R23, -RZ, RZ, 1.5048828125, 33.21875 ;  /* 0x3e055027ff177431 */ /* 0x000fc600000001ff */
[----:B------:R-:W-:-:S05]  /*8060*/  FSEL R2, R2, R5, !P0 ;  /* 0x0000000502027208 */ /* 0x000fca0004000000 */
[----:B------:R-:W-:-:S05]  /*8070*/  VIADD R4, R2, 0xc0d55555 ;  /* 0xc0d5555502047836 */ /* 0x000fca0000000000 */
[----:B------:R-:W-:-:S05]  /*8080*/  LOP3.LUT R17, R4, 0xff800000, RZ, 0xc0, !PT ;  /* 0xff80000004117812 */ /* 0x000fca00078ec0ff */
[----:B------:R-:W-:Y:S01]  /*8090*/  IMAD.IADD R4, R2, 0x1, -R17 ;  /* 0x0000000102047824 */ /* 0x000fe200078e0a11 */
[----:B------:R-:W-:-:S03]  /*80a0*/  I2FP.F32.S32 R17, R17 ;  /* 0x0000001100117245 */ /* 0x000fc60000201400 */
[----:B------:R-:W-:Y:S01]  /*80b0*/  FADD R22, R4, -1 ;  /* 0xbf80000004167421 */ /* 0x000fe20000000000 */
[----:B------:R-:W-:Y:S02]  /*80c0*/  FSEL R4, RZ, -23, P0 ;  /* 0xc1b80000ff047808 */ /* 0x000fe40000000000 */
[----:B------:R-:W-:Y:S01]  /*80d0*/  ISETP.GT.U32.AND P0, PT, R2, 0x7f7fffff, PT ;  /* 0x7f7fffff0200780c */ /* 0x000fe20003f04070 */
[C---:B------:R-:W-:Y:S02]  /*80e0*/  FFMA R23, R22.reuse, -R23, 0.14084610342979431152 ;  /* 0x3e1039f616177423 */ /* 0x040fe40000000817 */
[----:B------:R-:W-:Y:S01]  /*80f0*/  FFMA R4, R17, 1.1920928955078125e-07, R4 ;  /* 0x3400000011047823 */ /* 0x000fe20000000004 */
[----:B------:R-:W-:Y:S02]  /*8100*/  IMAD.MOV.U32 R17, RZ, RZ, 0x7f800000 ;  /* 0x7f800000ff117424 */ /* 0x000fe400078e00ff */
[----:B------:R-:W-:-:S04]  /*8110*/  FFMA R23, R22, R23, -0.12148627638816833496 ;  /* 0xbdf8cdcc16177423 */ /* 0x000fc80000000017 */
[----:B------:R-:W-:-:S04]  /*8120*/  FFMA R23, R22, R23, 0.13980610668659210205 ;  /* 0x3e0f295516177423 */ /* 0x000fc80000000017 */
[----:B------:R-:W-:-:S04]  /*8130*/  FFMA R23, R22, R23, -0.16684235632419586182 ;  /* 0xbe2ad8b916177423 */ /* 0x000fc80000000017 */
[----:B------:R-:W-:-:S04]  /*8140*/  FFMA R23, R22, R23, 0.20012299716472625732 ;  /* 0x3e4ced0b16177423 */ /* 0x000fc80000000017 */
[----:B------:R-:W-:-:S04]  /*8150*/  FFMA R23, R22, R23, -0.24999669194221496582 ;  /* 0xbe7fff2216177423 */ /* 0x000fc80000000017 */
[----:B------:R-:W-:-:S04]  /*8160*/  FFMA R23, R22, R23, 0.33333182334899902344 ;  /* 0x3eaaaa7816177423 */ /* 0x000fc80000000017 */
[----:B------:R-:W-:-:S04]  /*8170*/  FFMA R23, R22, R23, -0.5 ;  /* 0xbf00000016177423 */ /* 0x000fc80000000017 */
[----:B------:R-:W-:-:S04]  /*8180*/  FMUL R23, R22, R23 ;  /* 0x0000001716177220 */ /* 0x000fc80000400000 */
[----:B------:R-:W-:-:S04]  /*8190*/  FFMA R23, R22, R23, R22 ;  /* 0x0000001716177223 */ /* 0x000fc80000000016 */
[----:B------:R-:W-:Y:S01]  /*81a0*/  FFMA R4, R4, 0.69314718246459960938, R23 ;  /* 0x3f31721804047823 */ /* 0x000fe20000000017 */
[C---:B------:R-:W-:Y:S01]  /*81b0*/  @P0 FFMA R4, R2.reuse, R17, +INF ;  /* 0x7f80000002040423 */ /* 0x040fe20000000011 */
[----:B------:R-:W-:-:S04]  /*81c0*/  FSETP.NEU.AND P0, PT, R2, RZ, PT ;  /* 0x000000ff0200720b */ /* 0x000fc80003f0d000 */
[----:B------:R-:W-:-:S05]  /*81d0*/  FSEL R2, R4, -INF , P0 ;  /* 0xff80000004027808 */ /* 0x000fca0000000000 */
[----:B------:R-:W-:-:S07]  /*81e0*/  FFMA R4, R2, R5, RZ ;  /* 0x0000000502047223 */ /* 0x000fce00000000ff */
.L_x_51:
[----:B------:R-:W-:Y:S05]  /*81f0*/  BSYNC.RECONVERGENT B2 ;  /* 0x0000000000027941 */ /* 0x000fea0003800200 */
.L_x_50:
[----:B------:R-:W-:Y:S01]  /*8200*/  ISETP.NE.AND P0, PT, R6, RZ, PT ;  /* 0x000000ff0600720c */ /* 0x000fe20003f05270 */
[----:B------:R-:W-:-:S12]  /*8210*/  BSSY.RECONVERGENT B2, `(.L_x_54) ;  /* 0x000002c000027945 */ /* 0x000fd80003800200 */
        /* <DEDUP_REMOVED lines=11> */
[----:B------:R-:W-:Y:S01]  /*82d0*/  IMAD.MOV.U32 R2, RZ, RZ, R22 ;  /* 0x000000ffff027224 */ /* 0x000fe200078e0016 */
[----:B------:R-:W-:-:S07]  /*82e0*/  MOV R22, 0x8300 ;  /* 0x0000830000167802 */ /* 0x000fce0000000f00 */
[----:B------:R-:W-:Y:S05]  /*82f0*/  CALL.REL.NOINC `($__internal_0_$__cuda_sm3x_div_rn_noftz_f32_slowpath) ;  /* 0x00000028009c7944 */ /* 0x000fea0003c00000 */
.L_x_57:
[----:B------:R-:W-:Y:S05]  /*8300*/  BSYNC.RECONVERGENT B3 ;  /* 0x0000000000037941 */ /* 0x000fea0003800200 */
.L_x_56:
[C---:B------:R-:W-:Y:S01]  /*8310*/  FMUL R2, R5.reuse, 8388608 ;  /* 0x4b00000005027820 */ /* 0x040fe20000400000 */
[----:B------:R-:W-:Y:S01]  /*8320*/  FSETP.GEU.AND P0, PT, R5, 1.175494350822287508e-38, PT ;  /* 0x008000000500780b */ /* 0x000fe20003f0e000 */
[----:B------:R-:W-:-:S03]  /*8330*/  IMAD.MOV.U32 R23, RZ, RZ, 0x3e055027 ;  /* 0x3e055027ff177424 */ /* 0x000fc600078e00ff */
        /* <DEDUP_REMOVED lines=24> */
[----:B------:R-:W-:-:S07]  /*84c0*/  FFMA R4, R17, R5, R4 ;  /* 0x0000000511047223 */ /* 0x000fce0000000004 */
.L_x_55:
[----:B------:R-:W-:Y:S05]  /*84d0*/  BSYNC.RECONVERGENT B2 ;  /* 0x0000000000027941 */ /* 0x000fea0003800200 */
.L_x_54:
        /* <DEDUP_REMOVED lines=16> */
.L_x_61:
[----:B------:R-:W-:Y:S05]  /*85e0*/  BSYNC.RECONVERGENT B3 ;  /* 0x0000000000037941 */ /* 0x000fea0003800200 */
.L_x_60:
        /* <DEDUP_REMOVED lines=8> */
[----:B------:R-:W-:-:S04]  /*8670*/  FADD R17, R6, -1 ;  /* 0xbf80000006117421 */ /* 0x000fc80000000000 */
[----:B------:R-:W-:-:S04]  /*8680*/  FFMA R6, R17, -R22, 0.14084610342979431152 ;  /* 0x3e1039f611067423 */ /* 0x000fc80000000816 */
[----:B------:R-:W-:-:S04]  /*8690*/  FFMA R6, R17, R6, -0.12148627638816833496 ;  /* 0xbdf8cdcc11067423 */ /* 0x000fc80000000006 */
[----:B------:R-:W-:-:S04]  /*86a0*/  FFMA R6, R17, R6, 0.13980610668659210205 ;  /* 0x3e0f295511067423 */ /* 0x000fc80000000006 */
[----:B------:R-:W-:-:S04]  /*86b0*/  FFMA R6, R17, R6, -0.16684235632419586182 ;  /* 0xbe2ad8b911067423 */ /* 0x000fc80000000006 */
[----:B------:R-:W-:-:S04]  /*86c0*/  FFMA R6, R17, R6, 0.20012299716472625732 ;  /* 0x3e4ced0b11067423 */ /* 0x000fc80000000006 */
[----:B------:R-:W-:-:S04]  /*86d0*/  FFMA R6, R17, R6, -0.24999669194221496582 ;  /* 0xbe7fff2211067423 */ /* 0x000fc80000000006 */
[----:B------:R-:W-:-:S04]  /*86e0*/  FFMA R6, R17, R6, 0.33333182334899902344 ;  /* 0x3eaaaa7811067423 */ /* 0x000fc80000000006 */
[C---:B------:R-:W-:Y:S01]  /*86f0*/  FFMA R22, R17.reuse, R6, -0.5 ;  /* 0xbf00000011167423 */ /* 0x040fe20000000006 */
[----:B------:R-:W-:Y:S02]  /*8700*/  FSEL R6, RZ, -23, P0 ;  /* 0xc1b80000ff067808 */ /* 0x000fe40000000000 */
[----:B------:R-:W-:Y:S01]  /*8710*/  ISETP.GT.U32.AND P0, PT, R2, 0x7f7fffff, PT ;  /* 0x7f7fffff0200780c */ /* 0x000fe20003f04070 */
[----:B------:R-:W-:Y:S02]  /*8720*/  FMUL R22, R17, R22 ;  /* 0x0000001611167220 */ /* 0x000fe40000400000 */
[----:B------:R-:W-:Y:S01]  /*8730*/  FFMA R6, R7, 1.1920928955078125e-07, R6 ;  /* 0x3400000007067823 */ /* 0x000fe20000000006 */
[----:B------:R-:W-:Y:S02]  /*8740*/  IMAD.MOV.U32 R7, RZ, RZ, 0x7f800000 ;  /* 0x7f800000ff077424 */ /* 0x000fe400078e00ff */
[----:B------:R-:W-:-:S04]  /*8750*/  FFMA R17, R17, R22, R17 ;  /* 0x0000001611117223 */ /* 0x000fc80000000011 */
[----:B------:R-:W-:-:S03]  /*8760*/  FFMA R6, R6, 0.69314718246459960938, R17 ;  /* 0x3f31721806067823 */ /* 0x000fc60000000011 */
[C---:B------:R-:W-:Y:S01]  /*8770*/  @P0 FFMA R6, R2.reuse, R7, +INF ;  /* 0x7f80000002060423 */ /* 0x040fe20000000007 */
[----:B------:R-:W-:-:S04]  /*8780*/  FSETP.NEU.AND P0, PT, R2, RZ, PT ;  /* 0x000000ff0200720b */ /* 0x000fc80003f0d000 */
[----:B------:R-:W-:-:S05]  /*8790*/  FSEL R7, R6, -INF , P0 ;  /* 0xff80000006077808 */ /* 0x000fca0000000000 */
[----:B------:R-:W-:-:S07]  /*87a0*/  FFMA R4, R7, R5, R4 ;  /* 0x0000000507047223 */ /* 0x000fce0000000004 */
.L_x_59:
[----:B------:R-:W-:Y:S05]  /*87b0*/  BSYNC.RECONVERGENT B2 ;  /* 0x0000000000027941 */ /* 0x000fea0003800200 */
.L_x_58:
        /* <DEDUP_REMOVED lines=13> */
[----:B------:R-:W-:Y:S02]  /*8890*/  MOV R2, R8 ;  /* 0x0000000800027202 */ /* 0x000fe40000000f00 */
[----:B------:R-:W-:-:S07]  /*88a0*/  MOV R22, 0x88c0 ;  /* 0x000088c000167802 */ /* 0x000fce0000000f00 */
[----:B------:R-:W-:Y:S05]  /*88b0*/  CALL.REL.NOINC `($__internal_0_$__cuda_sm3x_div_rn_noftz_f32_slowpath) ;  /* 0x00000024002c7944 */ /* 0x000fea0003c00000 */
.L_x_65:
[----:B------:R-:W-:Y:S05]  /*88c0*/  BSYNC.RECONVERGENT B3 ;  /* 0x0000000000037941 */ /* 0x000fea0003800200 */
.L_x_64:
        /* <DEDUP_REMOVED lines=28> */
.L_x_63:
[----:B------:R-:W-:Y:S05]  /*8a90*/  BSYNC.RECONVERGENT B2 ;  /* 0x0000000000027941 */ /* 0x000fea0003800200 */
.L_x_62:
        /* <DEDUP_REMOVED lines=16> */
.L_x_69:
[----:B------:R-:W-:Y:S05]  /*8ba0*/  BSYNC.RECONVERGENT B3 ;  /* 0x0000000000037941 */ /* 0x000fea0003800200 */
.L_x_68:
        /* <DEDUP_REMOVED lines=28> */
.L_x_67:
[----:B------:R-:W-:Y:S05]  /*8d70*/  BSYNC.RECONVERGENT B2 ;  /* 0x0000000000027941 */ /* 0x000fea0003800200 */
.L_x_66:
        /* <DEDUP_REMOVED lines=16> */
.L_x_73:
[----:B------:R-:W-:Y:S05]  /*8e80*/  BSYNC.RECONVERGENT B3 ;  /* 0x0000000000037941 */ /* 0x000fea0003800200 */
.L_x_72:
[C---:B------:R-:W-:Y:S01]  /*8e90*/  FMUL R2, R5.reuse, 8388608 ;  /* 0x4b00000005027820 */ /* 0x040fe20000400000 */
[----:B------:R-:W-:Y:S01]  /*8ea0*/  FSETP.GEU.AND P0, PT, R5, 1.175494350822287508e-38, PT ;  /* 0x008000000500780b */ /* 0x000fe20003f0e000 */
[----:B------:R-:W-:-:S03]  /*8eb0*/  IMAD.MOV.U32 R9, RZ, RZ, 0x3e055027 ;  /* 0x3e055027ff097424 */ /* 0x000fc600078e00ff */
[----:B------:R-:W-:-:S05]  /*8ec0*/  FSEL R2, R2, R5, !P0 ;  /* 0x0000000502027208 */ /* 0x000fca0004000000 */
[----:B------:R-:W-:-:S05]  /*8ed0*/  VIADD R6, R2, 0xc0d55555 ;  /* 0xc0d5555502067836 */ /* 0x000fca0000000000 */
[----:B------:R-:W-:-:S04]  /*8ee0*/  LOP3.LUT R7, R6, 0xff800000, RZ, 0xc0, !PT ;  /* 0xff80000006077812 */ /* 0x000fc800078ec0ff */
[-C--:B------:R-:W-:Y:S02]  /*8ef0*/  IADD3 R6, PT, PT, R2, -R7.reuse, RZ ;  /* 0x8000000702067210 */ /* 0x080fe40007ffe0ff */
        /* <DEDUP_REMOVED lines=21> */
.L_x_71:
[----:B------:R-:W-:Y:S05]  /*9050*/  BSYNC.RECONVERGENT B2 ;  /* 0x0000000000027941 */ /* 0x000fea0003800200 */
.L_x_70:
        /* <DEDUP_REMOVED lines=16> */
.L_x_77:
[----:B------:R-:W-:Y:S05]  /*9160*/  BSYNC.RECONVERGENT B3 ;  /* 0x0000000000037941 */ /* 0x000fea0003800200 */
.L_x_76:
        /* <DEDUP_REMOVED lines=28> */
.L_x_75:
[----:B------:R-:W-:Y:S05]  /*9330*/  BSYNC.RECONVERGENT B2 ;  /* 0x0000000000027941 */ /* 0x000fea0003800200 */
.L_x_74:
        /* <DEDUP_REMOVED lines=16> */
.L_x_81:
[----:B------:R-:W-:Y:S05]  /*9440*/  BSYNC.RECONVERGENT B3 ;  /* 0x0000000000037941 */ /* 0x000fea0003800200 */
.L_x_80:
        /* <DEDUP_REMOVED lines=13> */
[----:B------:R-:W-:Y:S01]  /*9520*/  MOV R7, 0x7f800000 ;  /* 0x7f80000000077802 */ /* 0x000fe20000000f00 */
        /* <DEDUP_REMOVED lines=14> */
.L_x_79:
[----:B------:R-:W-:Y:S05]  /*9610*/  BSYNC.RECONVERGENT B2 ;  /* 0x0000000000027941 */ /* 0x000fea0003800200 */
.L_x_78:
        /* <DEDUP_REMOVED lines=16> */
.L_x_85:
[----:B------:R-:W-:Y:S05]  /*9720*/  BSYNC.RECONVERGENT B3 ;  /* 0x0000000000037941 */ /* 0x000fea0003800200 */
.L_x_84:
        /* <DEDUP_REMOVED lines=28> */
.L_x_83:
[----:B------:R-:W-:Y:S05]  /*98f0*/  BSYNC.RECONVERGENT B2 ;  /* 0x0000000000027941 */ /* 0x000fea0003800200 */
.L_x_82:
        /* <DEDUP_REMOVED lines=16> */
.L_x_89:
[----:B------:R-:W-:Y:S05]  /*9a00*/  BSYNC.RECONVERGENT B3 ;  /* 0x0000000000037941 */ /* 0x000fea0003800200 */
.L_x_88:
        /* <DEDUP_REMOVED lines=28> */
.L_x_87:
[----:B------:R-:W-:Y:S05]  /*9bd0*/  BSYNC.RECONVERGENT B2 ;  /* 0x0000000000027941 */ /* 0x000fea0003800200 */
.L_x_86:
        /* <DEDUP_REMOVED lines=16> */
.L_x_93:
[----:B------:R-:W-:Y:S05]  /*9ce0*/  BSYNC.RECONVERGENT B3 ;  /* 0x0000000000037941 */ /* 0x000fea0003800200 */
.L_x_92:
[C---:B------:R-:W-:Y:S01]  /*9cf0*/  FMUL R2, R5.reuse, 8388608 ;  /* 0x4b00000005027820 */ /* 0x040fe20000400000 */
[----:B------:R-:W-:Y:S01]  /*9d00*/  FSETP.GEU.AND P0, PT, R5, 1.175494350822287508e-38, PT ;  /* 0x008000000500780b */ /* 0x000fe20003f0e000 */
[----:B------:R-:W-:-:S03]  /*9d10*/  IMAD.MOV.U32 R9, RZ, RZ, 0x3e055027 ;  /* 0x3e055027ff097424 */ /* 0x000fc600078e00ff */
[----:B------:R-:W-:-:S04]  /*9d20*/  FSEL R2, R2, R5, !P0 ;  /* 0x0000000502027208 */ /* 0x000fc80004000000 */
[----:B------:R-:W-:-:S04]  /*9d30*/  IADD3 R6, PT, PT, R2, -0x3f2aaaab, RZ ;  /* 0xc0d5555502067810 */ /* 0x000fc80007ffe0ff */
        /* <DEDUP_REMOVED lines=23> */
.L_x_91:
[----:B------:R-:W-:Y:S05]  /*9eb0*/  BSYNC.RECONVERGENT B2 ;  /* 0x0000000000027941 */ /* 0x000fea0003800200 */
.L_x_90:
        /* <DEDUP_REMOVED lines=16> */
.L_x_97:
[----:B------:R-:W-:Y:S05]  /*9fc0*/  BSYNC.RECONVERGENT B3 ;  /* 0x0000000000037941 */ /* 0x000fea0003800200 */
.L_x_96:
        /* <DEDUP_REMOVED lines=28> */
.L_x_95:
[----:B------:R-:W-:Y:S05]  /*a190*/  BSYNC.RECONVERGENT B2 ;  /* 0x0000000000027941 */ /* 0x000fea0003800200 */
.L_x_94:
        /* <DEDUP_REMOVED lines=16> */
.L_x_101:
[----:B------:R-:W-:Y:S05]  /*a2a0*/  BSYNC.RECONVERGENT B3 ;  /* 0x0000000000037941 */ /* 0x000fea0003800200 */
.L_x_100:
        /* <DEDUP_REMOVED lines=28> */
.L_x_99:
[----:B------:R-:W-:Y:S05]  /*a470*/  BSYNC.RECONVERGENT B2 ;  /* 0x0000000000027941 */ /* 0x000fea0003800200 */
.L_x_98:
        /* <DEDUP_REMOVED lines=16> */
.L_x_105:
[----:B------:R-:W-:Y:S05]  /*a580*/  BSYNC.RECONVERGENT B3 ;  /* 0x0000000000037941 */ /* 0x000fea0003800200 */
.L_x_104:
        /* <DEDUP_REMOVED lines=28> */
.L_x_103:
[----:B------:R-:W-:Y:S05]  /*a750*/  BSYNC.RECONVERGENT B2 ;  /* 0x0000000000027941 */ /* 0x000fea0003800200 */
.L_x_102:
        /* <DEDUP_REMOVED lines=16> */
.L_x_109:
[----:B------:R-:W-:Y:S05]  /*a860*/  BSYNC.RECONVERGENT B3 ;  /* 0x0000000000037941 */ /* 0x000fea0003800200 */
.L_x_108:
        /* <DEDUP_REMOVED lines=28> */
.L_x_107:
[----:B------:R-:W-:Y:S05]  /*aa30*/  BSYNC.RECONVERGENT B2 ;  /* 0x0000000000027941 */ /* 0x000fea0003800200 */
.L_x_106:
        /* <DEDUP_REMOVED lines=16> */
.L_x_113:
[----:B------:R-:W-:Y:S05]  /*ab40*/  BSYNC.RECONVERGENT B3 ;  /* 0x0000000000037941 */ /* 0x000fea0003800200 */
.L_x_112:
[C---:B------:R-:W-:Y:S01]  /*ab50*/  FMUL R2, R5.reuse, 8388608 ;  /* 0x4b00000005027820 */ /* 0x040fe20000400000 */
[----:B------:R-:W-:Y:S01]  /*ab60*/  FSETP.GEU.AND P0, PT, R5, 1.175494350822287508e-38, PT ;  /* 0x008000000500780b */ /* 0x000fe20003f0e000 */
[----:B------:R-:W-:-:S03]  /*ab70*/  IMAD.MOV.U32 R9, RZ, RZ, 0x3e055027 ;  /* 0x3e055027ff097424 */ /* 0x000fc600078e00ff */
[----:B------:R-:W-:-:S05]  /*ab80*/  FSEL R2, R2, R5, !P0 ;  /* 0x0000000502027208 */ /* 0x000fca0004000000 */
[----:B------:R-:W-:-:S05]  /*ab90*/  VIADD R3, R2, 0xc0d55555 ;  /* 0xc0d5555502037836 */ /* 0x000fca0000000000 */
[----:B------:R-:W-:-:S04]  /*aba0*/  LOP3.LUT R7, R3, 0xff800000, RZ, 0xc0, !PT ;  /* 0xff80000003077812 */ /* 0x000fc800078ec0ff */
[----:B------:R-:W-:Y:S01]  /*abb0*/  I2FP.F32.S32 R6, R7 ;  /* 0x0000000700067245 */ /* 0x000fe20000201400 */
[----:B------:R-:W-:Y:S02]  /*abc0*/  IMAD.IADD R3, R2, 0x1, -R7 ;  /* 0x0000000102037824 */ /* 0x000fe400078e0a07 */
[----:B------:R-:W-:Y:S02]  /*abd0*/  IMAD.MOV.U32 R7, RZ, RZ, 0x7f800000 ;  /* 0x7f800000ff077424 */ /* 0x000fe400078e00ff */
        /* <DEDUP_REMOVED lines=8> */
[----:B------:R-:W-:Y:S01]  /*ac60*/  FFMA R9, R8, R3, -0.5 ;  /* 0xbf00000008097423 */ /* 0x000fe20000000003 */
[----:B------:R-:W-:Y:S02]  /*ac70*/  FSEL R3, RZ, -23, P0 ;  /* 0xc1b80000ff037808 */ /* 0x000fe40000000000 */
[----:B------:R-:W-:Y:S01]  /*ac80*/  ISETP.GT.U32.AND P0, PT, R2, 0x7f7fffff, PT ;  /* 0x7f7fffff0200780c */ /* 0x000fe20003f04070 */
[----:B------:R-:W-:Y:S02]  /*ac90*/  FMUL R9, R8, R9 ;  /* 0x0000000908097220 */ /* 0x000fe40000400000 */
[----:B------:R-:W-:Y:S02]  /*aca0*/  FFMA R3, R6, 1.1920928955078125e-07, R3 ;  /* 0x3400000006037823 */ /* 0x000fe40000000003 */
[----:B------:R-:W-:-:S04]  /*acb0*/  FFMA R8, R8, R9, R8 ;  /* 0x0000000908087223 */ /* 0x000fc80000000008 */
[----:B------:R-:W-:-:S04]  /*acc0*/  FFMA R3, R3, 0.69314718246459960938, R8 ;  /* 0x3f31721803037823 */ /* 0x000fc80000000008 */
[C---:B------:R-:W-:Y:S01]  /*acd0*/  @P0 FFMA R3, R2.reuse, R7, +INF ;  /* 0x7f80000002030423 */ /* 0x040fe20000000007 */
[----:B------:R-:W-:-:S04]  /*ace0*/  FSETP.NEU.AND P0, PT, R2, RZ, PT ;  /* 0x000000ff0200720b */ /* 0x000fc80003f0d000 */
[----:B------:R-:W-:-:S05]  /*acf0*/  FSEL R3, R3, -INF , P0 ;  /* 0xff80000003037808 */ /* 0x000fca0000000000 */
[----:B------:R-:W-:-:S07]  /*ad00*/  FFMA R4, R3, R5, R4 ;  /* 0x0000000503047223 */ /* 0x000fce0000000004 */
.L_x_111:
[----:B------:R-:W-:Y:S05]  /*ad10*/  BSYNC.RECONVERGENT B2 ;  /* 0x0000000000027941 */ /* 0x000fea0003800200 */
.L_x_110:
[----:B------:R-:W0:Y:S01]  /*ad20*/  LDC.64 R2, c[0x0][0x388] ;  /* 0x0000e200ff027b82 */ /* 0x000e220000000a00 */
[----:B------:R-:W-:Y:S01]  /*ad30*/  FADD R5, -R4, -RZ ;  /* 0x800000ff04057221 */ /* 0x000fe20000000100 */
[----:B0-----:R-:W-:-:S05]  /*ad40*/  IMAD.WIDE R2, R0, 0x4, R2 ;  /* 0x0000000400027825 */ /* 0x001fca00078e0202 */
[----:B------:R-:W-:Y:S01]  /*ad50*/  STG.E desc[UR4][R2.64], R5 ;  /* 0x0000000502007986 */ /* 0x000fe2000c101904 */
[----:B------:R-:W-:Y:S05]  /*ad60*/  EXIT ;  /* 0x000000000000794d */ /* 0x000fea0003800000 */
        .weak           $__internal_0_$__cuda_sm3x_div_rn_noftz_f32_slowpath
        .type           $__internal_0_$__cuda_sm3x_div_rn_noftz_f32_slowpath,@function
        .size           $__internal_0_$__cuda_sm3x_div_rn_noftz_f32_slowpath,(.L_x_126 - $__internal_0_$__cuda_sm3x_div_rn_noftz_f32_slowpath)
$__internal_0_$__cuda_sm3x_div_rn_noftz_f32_slowpath:
[--C-:B------:R-:W-:Y:S01]  /*ad70*/  SHF.R.U32.HI R17, RZ, 0x17, R3.reuse ;  /* 0x00000017ff117819 */ /* 0x100fe20000011603 */
[----:B------:R-:W-:Y:S01]  /*ad80*/  BSSY.RECONVERGENT B0, `(.L_x_114) ;  /* 0x0000063000007945 */ /* 0x000fe20003800200 */
[----:B------:R-:W-:Y:S02]  /*ad90*/  SHF.R.U32.HI R5, RZ, 0x17, R2 ;  /* 0x00000017ff057819 */ /* 0x000fe40000011602 */
[----:B------:R-:W-:Y:S02]  /*ada0*/  LOP3.LUT R28, R17, 0xff, RZ, 0xc0, !PT ;  /* 0x000000ff111c7812 */ /* 0x000fe400078ec0ff */
[----:B------:R-:W-:Y:S01]  /*adb0*/  LOP3.LUT R26, R5, 0xff, RZ, 0xc0, !PT ;  /* 0x000000ff051a7812 */ /* 0x000fe200078ec0ff */
[----:B------:R-:W-:Y:S02]  /*adc0*/  IMAD.MOV.U32 R5, RZ, RZ, R3 ;  /* 0x000000ffff057224 */ /* 0x000fe400078e0003 */
[----:B------:R-:W-:Y:S02]  /*add0*/  VIADD R24, R28, 0xffffffff ;  /* 0xffffffff1c187836 */ /* 0x000fe40000000000 */
[----:B------:R-:W-:-:S03]  /*ade0*/  VIADD R23, R26, 0xffffffff ;  /* 0xffffffff1a177836 */ /* 0x000fc60000000000 */
[----:B------:R-:W-:-:S04]  /*adf0*/  ISETP.GT.U32.AND P0, PT, R24, 0xfd, PT ;  /* 0x000000fd1800780c */ /* 0x000fc80003f04070 */
[----:B------:R-:W-:-:S13]  /*ae00*/  ISETP.GT.U32.OR P0, PT, R23, 0xfd, P0 ;  /* 0x000000fd1700780c */ /* 0x000fda0000704470 */
[----:B------:R-:W-:Y:S01]  /*ae10*/  @!P0 IMAD.MOV.U32 R17, RZ, RZ, RZ ;  /* 0x000000ffff118224 */ /* 0x000fe200078e00ff */
[----:B------:R-:W-:Y:S06]  /*ae20*/  @!P0 BRA `(.L_x_115) ;  /* 0x00000000005c8947 */ /* 0x000fec0003800000 */
[----:B------:R-:W-:Y:S02]  /*ae30*/  FSETP.GTU.FTZ.AND P0, PT, |R2|, +INF , PT ;  /* 0x7f8000000200780b */ /* 0x000fe40003f1c200 */
[----:B------:R-:W-:-:S04]  /*ae40*/  FSETP.GTU.FTZ.AND P1, PT, |R3|, +INF , PT ;  /* 0x7f8000000300780b */ /* 0x000fc80003f3c200 */
[----:B------:R-:W-:-:S13]  /*ae50*/  PLOP3.LUT P0, PT, P0, P1, PT, 0xf8, 0x8f ;  /* 0x00000000008f781c */ /* 0x000fda0000703f70 */
[----:B------:R-:W-:Y:S05]  /*ae60*/  @P0 BRA `(.L_x_116) ;  /* 0x00000004004c0947 */ /* 0x000fea0003800000 */
[----:B------:R-:W-:-:S13]  /*ae70*/  LOP3.LUT P0, RZ, R5, 0x7fffffff, R2, 0xc8, !PT ;  /* 0x7fffffff05ff7812 */ /* 0x000fda000780c802 */
[----:B------:R-:W-:Y:S05]  /*ae80*/  @!P0 BRA `(.L_x_117) ;  /* 0x00000004003c8947 */ /* 0x000fea0003800000 */
[C---:B------:R-:W-:Y:S02]  /*ae90*/  FSETP.NEU.FTZ.AND P0, PT, |R2|.reuse, +INF , PT ;  /* 0x7f8000000200780b */ /* 0x040fe40003f1d200 */
[----:B------:R-:W-:Y:S02]  /*aea0*/  FSETP.NEU.FTZ.AND P2, PT, |R3|, +INF , PT ;  /* 0x7f8000000300780b */ /* 0x000fe40003f5d200 */
[----:B------:R-:W-:-:S11]  /*aeb0*/  FSETP.NEU.FTZ.AND P1, PT, |R2|, +INF , PT ;  /* 0x7f8000000200780b */ /* 0x000fd60003f3d200 */
[----:B------:R-:W-:Y:S05]  /*aec0*/  @!P2 BRA !P0, `(.L_x_117) ;  /* 0x00000004002ca947 */ /* 0x000fea0004000000 */
[----:B------:R-:W-:-:S04]  /*aed0*/  LOP3.LUT P0, RZ, R2, 0x7fffffff, RZ, 0xc0, !PT ;  /* 0x7fffffff02ff7812 */ /* 0x000fc8000780c0ff */
[----:B------:R-:W-:-:S13]  /*aee0*/  PLOP3.LUT P0, PT, P2, P0, PT, 0x2f, 0xf2 ;  /* 0x0000000000f2781c */ /* 0x000fda0001700577 */
[----:B------:R-:W-:Y:S05]  /*aef0*/  @P0 BRA `(.L_x_118) ;  /* 0x0000000400180947 */ /* 0x000fea0003800000 */
[----:B------:R-:W-:-:S04]  /*af00*/  LOP3.LUT P0, RZ, R5, 0x7fffffff, RZ, 0xc0, !PT ;  /* 0x7fffffff05ff7812 */ /* 0x000fc8000780c0ff */
[----:B------:R-:W-:-:S13]  /*af10*/  PLOP3.LUT P0, PT, P1, P0, PT, 0x2f, 0xf2 ;  /* 0x0000000000f2781c */ /* 0x000fda0000f00577 */
[----:B------:R-:W-:Y:S05]  /*af20*/  @P0 BRA `(.L_x_119) ;  /* 0x0000000400000947 */ /* 0x000fea0003800000 */
[----:B------:R-:W-:Y:S02]  /*af30*/  ISETP.GE.AND P0, PT, R23, RZ, PT ;  /* 0x000000ff1700720c */ /* 0x000fe40003f06270 */
[----:B------:R-:W-:-:S11]  /*af40*/  ISETP.GE.AND P1, PT, R24, RZ, PT ;  /* 0x000000ff1800720c */ /* 0x000fd60003f26270 */
[----:B------:R-:W-:Y:S02]  /*af50*/  @P0 IMAD.MOV.U32 R17, RZ, RZ, RZ ;  /* 0x000000ffff110224 */ /* 0x000fe400078e00ff */
[----:B------:R-:W-:Y:S01]  /*af60*/  @!P0 FFMA R2, R2, 1.84467440737095516160e+19, RZ ;  /* 0x5f80000002028823 */ /* 0x000fe200000000ff */
[----:B------:R-:W-:Y:S02]  /*af70*/  @!P0 IMAD.MOV.U32 R17, RZ, RZ, -0x40 ;  /* 0xffffffc0ff118424 */ /* 0x000fe400078e00ff */
[----:B------:R-:W-:Y:S02]  /*af80*/  @!P1 FFMA R5, R3, 1.84467440737095516160e+19, RZ ;  /* 0x5f80000003059823 */ /* 0x000fe400000000ff */
[----:B------:R-:W-:-:S07]  /*af90*/  @!P1 VIADD R17, R17, 0x40 ;  /* 0x0000004011119836 */ /* 0x000fce0000000000 */
.L_x_115:
[----:B------:R-:W-:Y:S01]  /*afa0*/  LEA R24, R28, 0xc0800000, 0x17 ;  /* 0xc08000001c187811 */ /* 0x000fe200078eb8ff */
[----:B------:R-:W-:Y:S03]  /*afb0*/  BSSY.RECONVERGENT B1, `(.L_x_120) ;  /* 0x0000036000017945 */ /* 0x000fe60003800200 */
[----:B------:R-:W-:Y:S01]  /*afc0*/  IADD3 R24, PT, PT, -R24, R5, RZ ;  /* 0x0000000518187210 */ /* 0x000fe20007ffe1ff */
[----:B------:R-:W-:-:S03]  /*afd0*/  VIADD R5, R26, 0xffffff81 ;  /* 0xffffff811a057836 */ /* 0x000fc60000000000 */
[----:B------:R0:W1:Y:S01]  /*afe0*/  MUFU.RCP R23, R24 ;  /* 0x0000001800177308 */ /* 0x0000620000001000 */
[----:B------:R-:W-:Y:S01]  /*aff0*/  FADD.FTZ R25, -R24, -RZ ;  /* 0x800000ff18197221 */ /* 0x000fe20000010100 */
[C---:B------:R-:W-:Y:S01]  /*b000*/  IMAD R2, R5.reuse, -0x800000, R2 ;  /* 0xff80000005027824 */ /* 0x040fe200078e0202 */
[----:B0-----:R-:W-:-:S05]  /*b010*/  IADD3 R24, PT, PT, R5, 0x7f, -R28 ;  /* 0x0000007f05187810 */ /* 0x001fca0007ffe81c */
[----:B------:R-:W-:Y:S02]  /*b020*/  IMAD.IADD R24, R24, 0x1, R17 ;  /* 0x0000000118187824 */ /* 0x000fe400078e0211 */
[----:B-1----:R-:W-:-:S04]  /*b030*/  FFMA R26, R23, R25, 1 ;  /* 0x3f800000171a7423 */ /* 0x002fc80000000019 */
[----:B------:R-:W-:-:S04]  /*b040*/  FFMA R30, R23, R26, R23 ;  /* 0x0000001a171e7223 */ /* 0x000fc80000000017 */
[----:B------:R-:W-:-:S04]  /*b050*/  FFMA R23, R2, R30, RZ ;  /* 0x0000001e02177223 */ /* 0x000fc800000000ff */
[----:B------:R-:W-:-:S04]  /*b060*/  FFMA R26, R25, R23, R2 ;  /* 0x00000017191a7223 */ /* 0x000fc80000000002 */
[----:B------:R-:W-:-:S04]  /*b070*/  FFMA R23, R30, R26, R23 ;  /* 0x0000001a1e177223 */ /* 0x000fc80000000017 */
[----:B------:R-:W-:-:S04]  /*b080*/  FFMA R26, R25, R23, R2 ;  /* 0x00000017191a7223 */ /* 0x000fc80000000002 */
[----:B------:R-:W-:-:S05]  /*b090*/  FFMA R2, R30, R26, R23 ;  /* 0x0000001a1e027223 */ /* 0x000fca0000000017 */
[----:B------:R-:W-:-:S04]  /*b0a0*/  SHF.R.U32.HI R5, RZ, 0x17, R2 ;  /* 0x00000017ff057819 */ /* 0x000fc80000011602 */
[----:B------:R-:W-:-:S05]  /*b0b0*/  LOP3.LUT R5, R5, 0xff, RZ, 0xc0, !PT ;  /* 0x000000ff05057812 */ /* 0x000fca00078ec0ff */
[----:B------:R-:W-:-:S04]  /*b0c0*/  IMAD.IADD R25, R5, 0x1, R24 ;  /* 0x0000000105197824 */ /* 0x000fc800078e0218 */
[----:B------:R-:W-:-:S05]  /*b0d0*/  VIADD R5, R25, 0xffffffff ;  /* 0xffffffff19057836 */ /* 0x000fca0000000000 */
[----:B------:R-:W-:-:S13]  /*b0e0*/  ISETP.GE.U32.AND P0, PT, R5, 0xfe, PT ;  /* 0x000000fe0500780c */ /* 0x000fda0003f06070 */
[----:B------:R-:W-:Y:S05]  /*b0f0*/  @!P0 BRA `(.L_x_121) ;  /* 0x0000000000808947 */ /* 0x000fea0003800000 */
[----:B------:R-:W-:-:S13]  /*b100*/  ISETP.GT.AND P0, PT, R25, 0xfe, PT ;  /* 0x000000fe1900780c */ /* 0x000fda0003f04270 */
[----:B------:R-:W-:Y:S05]  /*b110*/  @P0 BRA `(.L_x_122) ;  /* 0x00000000006c0947 */ /* 0x000fea0003800000 */
[----:B------:R-:W-:-:S13]  /*b120*/  ISETP.GE.AND P0, PT, R25, 0x1, PT ;  /* 0x000000011900780c */ /* 0x000fda0003f06270 */
[----:B------:R-:W-:Y:S05]  /*b130*/  @P0 BRA `(.L_x_123) ;  /* 0x0000000000740947 */ /* 0x000fea0003800000 */
[----:B------:R-:W-:Y:S02]  /*b140*/  ISETP.GE.AND P0, PT, R25, -0x18, PT ;  /* 0xffffffe81900780c */ /* 0x000fe40003f06270 */
[----:B------:R-:W-:-:S11]  /*b150*/  LOP3.LUT R2, R2, 0x80000000, RZ, 0xc0, !PT ;  /* 0x8000000002027812 */ /* 0x000fd600078ec0ff */
[----:B------:R-:W-:Y:S05]  /*b160*/  @!P0 BRA `(.L_x_123) ;  /* 0x0000000000688947 */ /* 0x000fea0003800000 */
[CCC-:B------:R-:W-:Y:S01]  /*b170*/  FFMA.RZ R5, R30.reuse, R26.reuse, R23.reuse ;  /* 0x0000001a1e057223 */ /* 0x1c0fe2000000c017 */
[CCC-:B------:R-:W-:Y:S01]  /*b180*/  FFMA.RM R24, R30.reuse, R26.reuse, R23.reuse ;  /* 0x0000001a1e187223 */ /* 0x1c0fe20000004017 */
[C---:B------:R-:W-:Y:S02]  /*b190*/  ISETP.NE.AND P2, PT, R25.reuse, RZ, PT ;  /* 0x000000ff1900720c */ /* 0x040fe40003f45270 */
[----:B------:R-:W-:Y:S02]  /*b1a0*/  ISETP.NE.AND P1, PT, R25, RZ, PT ;  /* 0x000000ff1900720c */ /* 0x000fe40003f25270 */
[----:B------:R-:W-:Y:S01]  /*b1b0*/  LOP3.LUT R17, R5, 0x7fffff, RZ, 0xc0, !PT ;  /* 0x007fffff05117812 */ /* 0x000fe200078ec0ff */
[----:B------:R-:W-:Y:S01]  /*b1c0*/  FFMA.RP R5, R30, R26, R23 ;  /* 0x0000001a1e057223 */ /* 0x000fe20000008017 */
[----:B------:R-:W-:Y:S02]  /*b1d0*/  VIADD R26, R25, 0x20 ;  /* 0x00000020191a7836 */ /* 0x000fe40000000000 */
[----:B------:R-:W-:Y:S01]  /*b1e0*/  LOP3.LUT R17, R17, 0x800000, RZ, 0xfc, !PT ;  /* 0x0080000011117812 */ /* 0x000fe200078efcff */
[----:B------:R-:W-:Y:S01]  /*b1f0*/  IMAD.MOV R23, RZ, RZ, -R25 ;  /* 0x000000ffff177224 */ /* 0x000fe200078e0a19 */
[----:B------:R-:W-:-:S02]  /*b200*/  FSETP.NEU.FTZ.AND P0, PT, R5, R24, PT ;  /* 0x000000180500720b */ /* 0x000fc40003f1d000 */
[----:B------:R-:W-:Y:S02]  /*b210*/  SHF.L.U32 R26, R17, R26, RZ ;  /* 0x0000001a111a7219 */ /* 0x000fe400000006ff */
[----:B------:R-:W-:Y:S02]  /*b220*/  SEL R24, R23, RZ, P2 ;  /* 0x000000ff17187207 */ /* 0x000fe40001000000 */
[----:B------:R-:W-:Y:S02]  /*b230*/  ISETP.NE.AND P1, PT, R26, RZ, P1 ;  /* 0x000000ff1a00720c */ /* 0x000fe40000f25270 */
[----:B------:R-:W-:Y:S02]  /*b240*/  SHF.R.U32.HI R24, RZ, R24, R17 ;  /* 0x00000018ff187219 */ /* 0x000fe40000011611 */
[----:B------:R-:W-:Y:S02]  /*b250*/  PLOP3.LUT P0, PT, P0, P1, PT, 0xf8, 0x8f ;  /* 0x00000000008f781c */ /* 0x000fe40000703f70 */
[----:B------:R-:W-:-:S02]  /*b260*/  SHF.R.U32.HI R26, RZ, 0x1, R24 ;  /* 0x00000001ff1a7819 */ /* 0x000fc40000011618 */
[----:B------:R-:W-:-:S04]  /*b270*/  SEL R5, RZ, 0x1, !P0 ;  /* 0x00000001ff057807 */ /* 0x000fc80004000000 */
[----:B------:R-:W-:-:S04]  /*b280*/  LOP3.LUT R5, R5, 0x1, R26, 0xf8, !PT ;  /* 0x0000000105057812 */ /* 0x000fc800078ef81a */
[----:B------:R-:W-:-:S05]  /*b290*/  LOP3.LUT R5, R5, R24, RZ, 0xc0, !PT ;  /* 0x0000001805057212 */ /* 0x000fca00078ec0ff */
[----:B------:R-:W-:-:S05]  /*b2a0*/  IMAD.IADD R5, R26, 0x1, R5 ;  /* 0x000000011a057824 */ /* 0x000fca00078e0205 */
[----:B------:R-:W-:Y:S01]  /*b2b0*/  LOP3.LUT R2, R5, R2, RZ, 0xfc, !PT ;  /* 0x0000000205027212 */ /* 0x000fe200078efcff */
[----:B------:R-:W-:Y:S06]  /*b2c0*/  BRA `(.L_x_123) ;  /* 0x0000000000107947 */ /* 0x000fec0003800000 */
.L_x_122:
[----:B------:R-:W-:-:S04]  /*b2d0*/  LOP3.LUT R2, R2, 0x80000000, RZ, 0xc0, !PT ;  /* 0x8000000002027812 */ /* 0x000fc800078ec0ff */
[----:B------:R-:W-:Y:S01]  /*b2e0*/  LOP3.LUT R2, R2, 0x7f800000, RZ, 0xfc, !PT ;  /* 0x7f80000002027812 */ /* 0x000fe200078efcff */
[----:B------:R-:W-:Y:S06]  /*b2f0*/  BRA `(.L_x_123) ;  /* 0x0000000000047947 */ /* 0x000fec0003800000 */
.L_x_121:
[----:B------:R-:W-:-:S07]  /*b300*/  IMAD R2, R24, 0x800000, R2 ;  /* 0x0080000018027824 */ /* 0x000fce00078e0202 */
.L_x_123:
[----:B------:R-:W-:Y:S05]  /*b310*/  BSYNC.RECONVERGENT B1 ;  /* 0x0000000000017941 */ /* 0x000fea0003800200 */
.L_x_120:
[----:B------:R-:W-:Y:S05]  /*b320*/  BRA `(.L_x_124) ;  /* 0x0000000000207947 */ /* 0x000fea0003800000 */
.L_x_119:
[----:B------:R-:W-:-:S04]  /*b330*/  LOP3.LUT R2, R5, 0x80000000, R2, 0x48, !PT ;  /* 0x8000000005027812 */ /* 0x000fc800078e4802 */
[----:B------:R-:W-:Y:S01]  /*b340*/  LOP3.LUT R2, R2, 0x7f800000, RZ, 0xfc, !PT ;  /* 0x7f80000002027812 */ /* 0x000fe200078efcff */
[----:B------:R-:W-:Y:S06]  /*b350*/  BRA `(.L_x_124) ;  /* 0x0000000000147947 */ /* 0x000fec0003800000 */
.L_x_118:
[----:B------:R-:W-:Y:S01]  /*b360*/  LOP3.LUT R2, R5, 0x80000000, R2, 0x48, !PT ;  /* 0x8000000005027812 */ /* 0x000fe200078e4802 */
[----:B------:R-:W-:Y:S06]  /*b370*/  BRA `(.L_x_124) ;  /* 0x00000000000c7947 */ /* 0x000fec0003800000 */
.L_x_117:
[----:B------:R-:W0:Y:S01]  /*b380*/  MUFU.RSQ R2, -QNAN ;  /* 0xffc0000000027908 */ /* 0x000e220000001400 */
[----:B------:R-:W-:Y:S05]  /*b390*/  BRA `(.L_x_124) ;  /* 0x0000000000047947 */ /* 0x000fea0003800000 */
.L_x_116:
[----:B------:R-:W-:-:S07]  /*b3a0*/  FADD.FTZ R2, R2, R3 ;  /* 0x0000000302027221 */ /* 0x000fce0000010000 */
.L_x_124:
[----:B------:R-:W-:Y:S05]  /*b3b0*/  BSYNC.RECONVERGENT B0 ;  /* 0x0000000000007941 */ /* 0x000fea0003800200 */
.L_x_114:
[----:B------:R-:W-:Y:S02]  /*b3c0*/  IMAD.MOV.U32 R23, RZ, RZ, 0x0 ;  /* 0x00000000ff177424 */ /* 0x000fe400078e00ff */
[----:B0-----:R-:W-:Y:S02]  /*b3d0*/  IMAD.MOV.U32 R5, RZ, RZ, R2 ;  /* 0x000000ffff057224 */ /* 0x001fe400078e0002 */
[----:B------:R-:W-:Y:S05]  /*b3e0*/  RET.REL.NODEC R22 `(_Z11cal_entropyPiPfii) ;  /* 0xffffff4c16047950 */ /* 0x000fea0003c3ffff */
.L_x_125:
[----:B------:R-:W-:-:S00]  /*b3f0*/  BRA `(.L_x_125) ;  /* 0xfffffffc00fc7947 */ /* 0x000fc0000383ffff */
[----:B------:R-:W-:-:S00]  /*b400*/  NOP ;  /* 0x0000000000007918 */ /* 0x000fc00000000000 */
[----:B------:R-:W-:-:S00]  /*b410*/  NOP ;  /* 0x0000000000007918 */ /* 0x000fc00000000000 */
[----:B------:R-:W-:-:S00]  /*b420*/  NOP ;  /* 0x0000000000007918 */ /* 0x000fc00000000000 */
[----:B------:R-:W-:-:S00]  /*b430*/  NOP ;  /* 0x0000000000007918 */ /* 0x000fc00000000000 */
[----:B------:R-:W-:-:S00]  /*b440*/  NOP ;  /* 0x0000000000007918 */ /* 0x000fc00000000000 */
[----:B------:R-:W-:-:S00]  /*b450*/  NOP ;  /* 0x0000000000007918 */ /* 0x000fc00000000000 */
[----:B------:R-:W-:-:S00]  /*b460*/  NOP ;  /* 0x0000000000007918 */ /* 0x000fc00000000000 */
[----:B------:R-:W-:-:S00]  /*b470*/  NOP ;  /* 0x0000000000007918 */ /* 0x000fc00000000000 */
.L_x_126:


//--------------------- .nv.shared.reserved.0     --------------------------
	.section	.nv.shared.reserved.0,"aw",@nobits
	.weak		__nv_reservedSMEM_offset_0_alias
	.size		__nv_reservedSMEM_offset_0_alias, 0, 64
	.other		__nv_reservedSMEM_offset_0_alias,@"STO_CUDA_RESERVED_SHARED STV_DEFAULT"
__nv_reservedSMEM_offset_0_alias:
	.zero		0
	.zero		64


//--------------------- .nv.constant0._Z11cal_entropyPiPfii --------------------------
	.section	.nv.constant0._Z11cal_entropyPiPfii,"a",@progbits
	.sectionflags	@""
	.align	4
.nv.constant0._Z11cal_entropyPiPfii:
	.zero		920


//--------------------- SYMBOLS --------------------------

	.type		.nv.reservedSmem.offset0,@object
	.size		.nv.reservedSmem.offset0,0x4
